//
// Generated by NVIDIA NVVM Compiler
//
// Compiler Build ID: CL-36424714
// Cuda compilation tools, release 13.0, V13.0.88
// Based on NVVM 20.0.0
//

.version 9.0
.target sm_100
.address_size 64

.const .align 4 .f32 maxDistance = 0f7F7FFFFF;

.func  (.param .align 16 .b8 func_retval0[12]) _Z5shadeRK3Rayi(
	.param .b64 _Z5shadeRK3Rayi_param_0,
	.param .b32 _Z5shadeRK3Rayi_param_1
)
{
	.local .align 4 .b8 	__local_depot0[24];
	.reg .b64 	%SP;
	.reg .b64 	%SPL;
	.reg .pred 	%p<13>;
	.reg .b32 	%r<2>;
	.reg .b32 	%f<125>;
	.reg .b64 	%rd<5>;

	mov.u64 	%SPL, __local_depot0;
	cvta.local.u64 	%SP, %SPL;
	ld.param.u64 	%rd1, [_Z5shadeRK3Rayi_param_0];
	ld.param.u32 	%r1, [_Z5shadeRK3Rayi_param_1];
	setp.lt.s32 	%p1, %r1, 1;
	mov.f32 	%f122, 0f00000000;
	mov.f32 	%f123, %f122;
	mov.f32 	%f124, %f122;
	@%p1 bra 	$L__BB0_10;
	cvta.to.local.u64 	%rd2, %rd1;
	ld.const.f32 	%f1, [maxDistance];
	ld.local.f32 	%f2, [%rd2];
	ld.local.f32 	%f3, [%rd2+4];
	ld.local.f32 	%f4, [%rd2+8];
	add.f32 	%f55, %f4, 0fC0A00000;
	ld.local.f32 	%f5, [%rd2+12];
	ld.local.f32 	%f6, [%rd2+16];
	mul.f32 	%f56, %f6, %f6;
	fma.rn.f32 	%f57, %f5, %f5, %f56;
	ld.local.f32 	%f7, [%rd2+20];
	fma.rn.f32 	%f8, %f7, %f7, %f57;
	mul.f32 	%f58, %f3, %f6;
	fma.rn.f32 	%f59, %f2, %f5, %f58;
	fma.rn.f32 	%f9, %f55, %f7, %f59;
	mul.f32 	%f60, %f3, %f3;
	fma.rn.f32 	%f61, %f2, %f2, %f60;
	fma.rn.f32 	%f62, %f55, %f55, %f61;
	add.f32 	%f63, %f62, 0fBF800000;
	mul.f32 	%f64, %f9, %f9;
	mul.f32 	%f65, %f63, %f8;
	sub.f32 	%f10, %f64, %f65;
	setp.leu.f32 	%p2, %f10, 0f00000000;
	mov.f32 	%f107, 0f00000000;
	mov.f32 	%f108, %f107;
	mov.f32 	%f109, %f107;
	mov.f32 	%f110, %f107;
	mov.f32 	%f111, %f1;
	mov.f32 	%f112, %f107;
	@%p2 bra 	$L__BB0_6;
	neg.f32 	%f67, %f9;
	sqrt.rn.f32 	%f11, %f10;
	sub.f32 	%f68, %f67, %f11;
	div.rn.f32 	%f69, %f68, %f8;
	setp.leu.f32 	%p3, %f69, 0f00000000;
	setp.geu.f32 	%p4, %f69, %f1;
	mov.f32 	%f107, 0f00000000;
	or.pred  	%p5, %p3, %p4;
	mov.f32 	%f111, %f1;
	@%p5 bra 	$L__BB0_4;
	sqrt.rn.f32 	%f71, %f8;
	rcp.rn.f32 	%f72, %f71;
	mul.f32 	%f73, %f5, %f72;
	mul.f32 	%f74, %f72, %f6;
	mul.f32 	%f75, %f72, %f7;
	fma.rn.f32 	%f110, %f69, %f73, %f2;
	fma.rn.f32 	%f109, %f69, %f74, %f3;
	fma.rn.f32 	%f108, %f69, %f75, %f4;
	add.f32 	%f107, %f108, 0fC0A00000;
	mov.f32 	%f112, 0f3F800000;
	mov.f32 	%f111, %f69;
$L__BB0_4:
	sub.f32 	%f76, %f11, %f9;
	div.rn.f32 	%f77, %f76, %f8;
	setp.leu.f32 	%p6, %f77, 0f00000000;
	setp.geu.f32 	%p7, %f77, %f111;
	or.pred  	%p8, %p6, %p7;
	@%p8 bra 	$L__BB0_6;
	sqrt.rn.f32 	%f79, %f8;
	rcp.rn.f32 	%f80, %f79;
	mul.f32 	%f81, %f5, %f80;
	mul.f32 	%f82, %f80, %f6;
	mul.f32 	%f83, %f80, %f7;
	fma.rn.f32 	%f110, %f77, %f81, %f2;
	fma.rn.f32 	%f109, %f77, %f82, %f3;
	fma.rn.f32 	%f108, %f77, %f83, %f4;
	add.f32 	%f107, %f108, 0fC0A00000;
	mov.f32 	%f112, 0f3F800000;
	mov.f32 	%f111, %f77;
$L__BB0_6:
	neg.f32 	%f85, %f3;
	div.rn.f32 	%f86, %f85, %f6;
	setp.leu.f32 	%p9, %f86, 0f00000000;
	setp.geu.f32 	%p10, %f86, %f111;
	mov.f32 	%f120, 0f00000000;
	or.pred  	%p11, %p9, %p10;
	mov.f32 	%f117, %f109;
	mov.f32 	%f118, %f110;
	@%p11 bra 	$L__BB0_8;
	sqrt.rn.f32 	%f89, %f8;
	rcp.rn.f32 	%f90, %f89;
	mul.f32 	%f91, %f5, %f90;
	mul.f32 	%f92, %f90, %f6;
	mul.f32 	%f93, %f90, %f7;
	fma.rn.f32 	%f118, %f86, %f91, %f2;
	fma.rn.f32 	%f117, %f86, %f92, %f3;
	fma.rn.f32 	%f108, %f86, %f93, %f4;
	mov.f32 	%f109, 0f3F800000;
	mov.f32 	%f107, 0f00000000;
	mov.f32 	%f110, %f107;
	mov.f32 	%f111, %f109;
	mov.f32 	%f120, %f109;
	mov.f32 	%f112, %f107;
$L__BB0_8:
	setp.geu.f32 	%p12, %f111, %f1;
	mov.f32 	%f122, 0f00000000;
	mov.f32 	%f123, %f122;
	mov.f32 	%f124, %f122;
	@%p12 bra 	$L__BB0_10;
	add.u64 	%rd3, %SP, 0;
	add.u64 	%rd4, %SPL, 0;
	st.local.f32 	[%rd4], %f118;
	st.local.f32 	[%rd4+4], %f117;
	st.local.f32 	[%rd4+8], %f108;
	st.local.f32 	[%rd4+12], %f110;
	st.local.f32 	[%rd4+16], %f109;
	st.local.f32 	[%rd4+20], %f107;
	{ // callseq 0, 0
	.param .b64 param0;
	st.param.b64 	[param0], %rd3;
	.param .b32 param1;
	st.param.b32 	[param1], %r1;
	.param .align 16 .b8 retval0[12];
	call.uni (retval0), 
	_Z5shadeRK3Rayi, 
	(
	param0, 
	param1
	);
	ld.param.v2.f32 	{%f95, %f96}, [retval0];
	ld.param.f32 	%f97, [retval0+8];
	} // callseq 0
	fma.rn.f32 	%f122, %f95, 0f3F4CCCCD, %f112;
	fma.rn.f32 	%f123, %f96, 0f3F4CCCCD, %f120;
	fma.rn.f32 	%f124, %f97, 0f3F4CCCCD, %f112;
$L__BB0_10:
	st.param.v2.f32 	[func_retval0], {%f122, %f123};
	st.param.f32 	[func_retval0+8], %f124;
	ret;

}
	// .globl	_Z6renderP4vec36Cameraii
.visible .entry _Z6renderP4vec36Cameraii(
	.param .u64 .ptr .align 1 _Z6renderP4vec36Cameraii_param_0,
	.param .align 4 .b8 _Z6renderP4vec36Cameraii_param_1[16],
	.param .u32 _Z6renderP4vec36Cameraii_param_2,
	.param .u32 _Z6renderP4vec36Cameraii_param_3
)
{
	.local .align 4 .b8 	__local_depot1[24];
	.reg .b64 	%SP;
	.reg .b64 	%SPL;
	.reg .pred 	%p<4>;
	.reg .b32 	%r<14>;
	.reg .b32 	%f<15>;
	.reg .b64 	%rd<7>;

	mov.u64 	%SPL, __local_depot1;
	cvta.local.u64 	%SP, %SPL;
	ld.param.f32 	%f4, [_Z6renderP4vec36Cameraii_param_1+12];
	ld.param.f32 	%f3, [_Z6renderP4vec36Cameraii_param_1+8];
	ld.param.f32 	%f2, [_Z6renderP4vec36Cameraii_param_1+4];
	ld.param.f32 	%f1, [_Z6renderP4vec36Cameraii_param_1];
	ld.param.u64 	%rd1, [_Z6renderP4vec36Cameraii_param_0];
	ld.param.u32 	%r3, [_Z6renderP4vec36Cameraii_param_3];
	mov.u32 	%r4, %tid.x;
	mov.u32 	%r5, %ctaid.x;
	mov.u32 	%r6, %ntid.x;
	mad.lo.s32 	%r1, %r5, %r6, %r4;
	mov.u32 	%r7, %tid.y;
	mov.u32 	%r8, %ctaid.y;
	mov.u32 	%r9, %ntid.y;
	mad.lo.s32 	%r10, %r8, %r9, %r7;
	setp.gt.s32 	%p1, %r1, 1279;
	setp.gt.u32 	%p2, %r10, 719;
	or.pred  	%p3, %p1, %p2;
	@%p3 bra 	$L__BB1_2;
	add.u64 	%rd2, %SP, 0;
	add.u64 	%rd3, %SPL, 0;
	cvta.to.global.u64 	%rd4, %rd1;
	mad.lo.s32 	%r11, %r10, 1280, %r1;
	add.s32 	%r12, %r1, -640;
	cvt.rn.f32.s32 	%f5, %r12;
	div.rn.f32 	%f6, %f5, 0f44A00000;
	add.s32 	%r13, %r10, -360;
	cvt.rn.f32.s32 	%f7, %r13;
	div.rn.f32 	%f8, %f7, 0f44A00000;
	st.local.f32 	[%rd3], %f1;
	st.local.f32 	[%rd3+4], %f2;
	st.local.f32 	[%rd3+8], %f3;
	st.local.f32 	[%rd3+12], %f6;
	st.local.f32 	[%rd3+16], %f8;
	st.local.f32 	[%rd3+20], %f4;
	{ // callseq 1, 0
	.param .b64 param0;
	st.param.b64 	[param0], %rd2;
	.param .b32 param1;
	st.param.b32 	[param1], %r3;
	.param .align 16 .b8 retval0[12];
	call.uni (retval0), 
	_Z5shadeRK3Rayi, 
	(
	param0, 
	param1
	);
	ld.param.v2.f32 	{%f9, %f10}, [retval0];
	ld.param.f32 	%f11, [retval0+8];
	} // callseq 1
	mul.wide.s32 	%rd5, %r11, 12;
	add.s64 	%rd6, %rd4, %rd5;
	st.global.f32 	[%rd6], %f9;
	st.global.f32 	[%rd6+4], %f10;
	st.global.f32 	[%rd6+8], %f11;
$L__BB1_2:
	ret;

}
	// .globl	_Z7processP4vec3
.visible .entry _Z7processP4vec3(
	.param .u64 .ptr .align 1 _Z7processP4vec3_param_0
)
{
	.reg .pred 	%p<10>;
	.reg .b32 	%r<17>;
	.reg .b32 	%f<13>;
	.reg .b64 	%rd<5>;

	ld.param.u64 	%rd2, [_Z7processP4vec3_param_0];
	mov.u32 	%r3, %tid.x;
	mov.u32 	%r4, %ctaid.x;
	mov.u32 	%r5, %ntid.x;
	mad.lo.s32 	%r1, %r4, %r5, %r3;
	mov.u32 	%r6, %tid.y;
	mov.u32 	%r7, %ctaid.y;
	mov.u32 	%r8, %ntid.y;
	mad.lo.s32 	%r9, %r7, %r8, %r6;
	setp.gt.s32 	%p1, %r1, 1279;
	setp.gt.u32 	%p2, %r9, 719;
	or.pred  	%p3, %p1, %p2;
	@%p3 bra 	$L__BB2_13;
	cvta.to.global.u64 	%rd3, %rd2;
	mad.lo.s32 	%r10, %r9, 1280, %r1;
	mul.wide.s32 	%rd4, %r10, 12;
	add.s64 	%rd1, %rd3, %rd4;
	ld.global.f32 	%f10, [%rd1];
	setp.geu.f32 	%p4, %f10, 0f00000000;
	@%p4 bra 	$L__BB2_3;
	mov.b32 	%r11, 0;
	st.global.u32 	[%rd1], %r11;
	mov.f32 	%f10, 0f00000000;
$L__BB2_3:
	ld.global.f32 	%f11, [%rd1+4];
	setp.geu.f32 	%p5, %f11, 0f00000000;
	@%p5 bra 	$L__BB2_5;
	mov.b32 	%r12, 0;
	st.global.u32 	[%rd1+4], %r12;
	mov.f32 	%f11, 0f00000000;
$L__BB2_5:
	ld.global.f32 	%f12, [%rd1+8];
	setp.geu.f32 	%p6, %f12, 0f00000000;
	@%p6 bra 	$L__BB2_7;
	mov.b32 	%r13, 0;
	st.global.u32 	[%rd1+8], %r13;
	mov.f32 	%f12, 0f00000000;
$L__BB2_7:
	setp.leu.f32 	%p7, %f10, 0f3F800000;
	@%p7 bra 	$L__BB2_9;
	mov.b32 	%r14, 1065353216;
	st.global.u32 	[%rd1], %r14;
$L__BB2_9:
	setp.leu.f32 	%p8, %f11, 0f3F800000;
	@%p8 bra 	$L__BB2_11;
	mov.b32 	%r15, 1065353216;
	st.global.u32 	[%rd1+4], %r15;
$L__BB2_11:
	setp.leu.f32 	%p9, %f12, 0f3F800000;
	@%p9 bra 	$L__BB2_13;
	mov.b32 	%r16, 1065353216;
	st.global.u32 	[%rd1+8], %r16;
$L__BB2_13:
	ret;

}
	// .globl	_Z3addiP4vec3S0_
.visible .entry _Z3addiP4vec3S0_(
	.param .u32 _Z3addiP4vec3S0__param_0,
	.param .u64 .ptr .align 1 _Z3addiP4vec3S0__param_1,
	.param .u64 .ptr .align 1 _Z3addiP4vec3S0__param_2
)
{
	.reg .pred 	%p<10>;
	.reg .b32 	%r<19>;
	.reg .b32 	%f<136>;
	.reg .b64 	%rd<22>;

	ld.param.u32 	%r12, [_Z3addiP4vec3S0__param_0];
	ld.param.u64 	%rd9, [_Z3addiP4vec3S0__param_1];
	ld.param.u64 	%rd10, [_Z3addiP4vec3S0__param_2];
	cvta.to.global.u64 	%rd1, %rd10;
	cvta.to.global.u64 	%rd2, %rd9;
	setp.lt.s32 	%p1, %r12, 1;
	@%p1 bra 	$L__BB3_12;
	and.b32  	%r1, %r12, 7;
	setp.lt.u32 	%p2, %r12, 8;
	mov.b32 	%r17, 0;
	@%p2 bra 	$L__BB3_4;
	and.b32  	%r17, %r12, 2147483640;
	neg.s32 	%r15, %r17;
	add.s64 	%rd21, %rd2, 48;
	add.s64 	%rd20, %rd1, 48;
$L__BB3_3:
	.pragma "nounroll";
	ld.global.f32 	%f1, [%rd21+-48];
	ld.global.f32 	%f2, [%rd20+-48];
	add.f32 	%f3, %f1, %f2;
	ld.global.f32 	%f4, [%rd21+-44];
	ld.global.f32 	%f5, [%rd20+-44];
	add.f32 	%f6, %f4, %f5;
	ld.global.f32 	%f7, [%rd21+-40];
	ld.global.f32 	%f8, [%rd20+-40];
	add.f32 	%f9, %f7, %f8;
	st.global.f32 	[%rd20+-48], %f3;
	st.global.f32 	[%rd20+-44], %f6;
	st.global.f32 	[%rd20+-40], %f9;
	ld.global.f32 	%f10, [%rd21+-36];
	ld.global.f32 	%f11, [%rd20+-36];
	add.f32 	%f12, %f10, %f11;
	ld.global.f32 	%f13, [%rd21+-32];
	ld.global.f32 	%f14, [%rd20+-32];
	add.f32 	%f15, %f13, %f14;
	ld.global.f32 	%f16, [%rd21+-28];
	ld.global.f32 	%f17, [%rd20+-28];
	add.f32 	%f18, %f16, %f17;
	st.global.f32 	[%rd20+-36], %f12;
	st.global.f32 	[%rd20+-32], %f15;
	st.global.f32 	[%rd20+-28], %f18;
	ld.global.f32 	%f19, [%rd21+-24];
	ld.global.f32 	%f20, [%rd20+-24];
	add.f32 	%f21, %f19, %f20;
	ld.global.f32 	%f22, [%rd21+-20];
	ld.global.f32 	%f23, [%rd20+-20];
	add.f32 	%f24, %f22, %f23;
	ld.global.f32 	%f25, [%rd21+-16];
	ld.global.f32 	%f26, [%rd20+-16];
	add.f32 	%f27, %f25, %f26;
	st.global.f32 	[%rd20+-24], %f21;
	st.global.f32 	[%rd20+-20], %f24;
	st.global.f32 	[%rd20+-16], %f27;
	ld.global.f32 	%f28, [%rd21+-12];
	ld.global.f32 	%f29, [%rd20+-12];
	add.f32 	%f30, %f28, %f29;
	ld.global.f32 	%f31, [%rd21+-8];
	ld.global.f32 	%f32, [%rd20+-8];
	add.f32 	%f33, %f31, %f32;
	ld.global.f32 	%f34, [%rd21+-4];
	ld.global.f32 	%f35, [%rd20+-4];
	add.f32 	%f36, %f34, %f35;
	st.global.f32 	[%rd20+-12], %f30;
	st.global.f32 	[%rd20+-8], %f33;
	st.global.f32 	[%rd20+-4], %f36;
	ld.global.f32 	%f37, [%rd21];
	ld.global.f32 	%f38, [%rd20];
	add.f32 	%f39, %f37, %f38;
	ld.global.f32 	%f40, [%rd21+4];
	ld.global.f32 	%f41, [%rd20+4];
	add.f32 	%f42, %f40, %f41;
	ld.global.f32 	%f43, [%rd21+8];
	ld.global.f32 	%f44, [%rd20+8];
	add.f32 	%f45, %f43, %f44;
	st.global.f32 	[%rd20], %f39;
	st.global.f32 	[%rd20+4], %f42;
	st.global.f32 	[%rd20+8], %f45;
	ld.global.f32 	%f46, [%rd21+12];
	ld.global.f32 	%f47, [%rd20+12];
	add.f32 	%f48, %f46, %f47;
	ld.global.f32 	%f49, [%rd21+16];
	ld.global.f32 	%f50, [%rd20+16];
	add.f32 	%f51, %f49, %f50;
	ld.global.f32 	%f52, [%rd21+20];
	ld.global.f32 	%f53, [%rd20+20];
	add.f32 	%f54, %f52, %f53;
	st.global.f32 	[%rd20+12], %f48;
	st.global.f32 	[%rd20+16], %f51;
	st.global.f32 	[%rd20+20], %f54;
	ld.global.f32 	%f55, [%rd21+24];
	ld.global.f32 	%f56, [%rd20+24];
	add.f32 	%f57, %f55, %f56;
	ld.global.f32 	%f58, [%rd21+28];
	ld.global.f32 	%f59, [%rd20+28];
	add.f32 	%f60, %f58, %f59;
	ld.global.f32 	%f61, [%rd21+32];
	ld.global.f32 	%f62, [%rd20+32];
	add.f32 	%f63, %f61, %f62;
	st.global.f32 	[%rd20+24], %f57;
	st.global.f32 	[%rd20+28], %f60;
	st.global.f32 	[%rd20+32], %f63;
	ld.global.f32 	%f64, [%rd21+36];
	ld.global.f32 	%f65, [%rd20+36];
	add.f32 	%f66, %f64, %f65;
	ld.global.f32 	%f67, [%rd21+40];
	ld.global.f32 	%f68, [%rd20+40];
	add.f32 	%f69, %f67, %f68;
	ld.global.f32 	%f70, [%rd21+44];
	ld.global.f32 	%f71, [%rd20+44];
	add.f32 	%f72, %f70, %f71;
	st.global.f32 	[%rd20+36], %f66;
	st.global.f32 	[%rd20+40], %f69;
	st.global.f32 	[%rd20+44], %f72;
	add.s32 	%r15, %r15, 8;
	add.s64 	%rd21, %rd21, 96;
	add.s64 	%rd20, %rd20, 96;
	setp.ne.s32 	%p3, %r15, 0;
	@%p3 bra 	$L__BB3_3;
$L__BB3_4:
	setp.eq.s32 	%p4, %r1, 0;
	@%p4 bra 	$L__BB3_12;
	and.b32  	%r7, %r12, 3;
	setp.lt.u32 	%p5, %r1, 4;
	@%p5 bra 	$L__BB3_7;
	mul.wide.u32 	%rd11, %r17, 12;
	add.s64 	%rd12, %rd2, %rd11;
	add.s64 	%rd13, %rd1, %rd11;
	ld.global.f32 	%f73, [%rd12];
	ld.global.f32 	%f74, [%rd13];
	add.f32 	%f75, %f73, %f74;
	ld.global.f32 	%f76, [%rd12+4];
	ld.global.f32 	%f77, [%rd13+4];
	add.f32 	%f78, %f76, %f77;
	ld.global.f32 	%f79, [%rd12+8];
	ld.global.f32 	%f80, [%rd13+8];
	add.f32 	%f81, %f79, %f80;
	st.global.f32 	[%rd13], %f75;
	st.global.f32 	[%rd13+4], %f78;
	st.global.f32 	[%rd13+8], %f81;
	ld.global.f32 	%f82, [%rd12+12];
	ld.global.f32 	%f83, [%rd13+12];
	add.f32 	%f84, %f82, %f83;
	ld.global.f32 	%f85, [%rd12+16];
	ld.global.f32 	%f86, [%rd13+16];
	add.f32 	%f87, %f85, %f86;
	ld.global.f32 	%f88, [%rd12+20];
	ld.global.f32 	%f89, [%rd13+20];
	add.f32 	%f90, %f88, %f89;
	st.global.f32 	[%rd13+12], %f84;
	st.global.f32 	[%rd13+16], %f87;
	st.global.f32 	[%rd13+20], %f90;
	ld.global.f32 	%f91, [%rd12+24];
	ld.global.f32 	%f92, [%rd13+24];
	add.f32 	%f93, %f91, %f92;
	ld.global.f32 	%f94, [%rd12+28];
	ld.global.f32 	%f95, [%rd13+28];
	add.f32 	%f96, %f94, %f95;
	ld.global.f32 	%f97, [%rd12+32];
	ld.global.f32 	%f98, [%rd13+32];
	add.f32 	%f99, %f97, %f98;
	st.global.f32 	[%rd13+24], %f93;
	st.global.f32 	[%rd13+28], %f96;
	st.global.f32 	[%rd13+32], %f99;
	ld.global.f32 	%f100, [%rd12+36];
	ld.global.f32 	%f101, [%rd13+36];
	add.f32 	%f102, %f100, %f101;
	ld.global.f32 	%f103, [%rd12+40];
	ld.global.f32 	%f104, [%rd13+40];
	add.f32 	%f105, %f103, %f104;
	ld.global.f32 	%f106, [%rd12+44];
	ld.global.f32 	%f107, [%rd13+44];
	add.f32 	%f108, %f106, %f107;
	st.global.f32 	[%rd13+36], %f102;
	st.global.f32 	[%rd13+40], %f105;
	st.global.f32 	[%rd13+44], %f108;
	add.s32 	%r17, %r17, 4;
$L__BB3_7:
	setp.eq.s32 	%p6, %r7, 0;
	@%p6 bra 	$L__BB3_12;
	setp.eq.s32 	%p7, %r7, 1;
	@%p7 bra 	$L__BB3_10;
	mul.wide.u32 	%rd14, %r17, 12;
	add.s64 	%rd15, %rd2, %rd14;
	add.s64 	%rd16, %rd1, %rd14;
	ld.global.f32 	%f109, [%rd15];
	ld.global.f32 	%f110, [%rd16];
	add.f32 	%f111, %f109, %f110;
	ld.global.f32 	%f112, [%rd15+4];
	ld.global.f32 	%f113, [%rd16+4];
	add.f32 	%f114, %f112, %f113;
	ld.global.f32 	%f115, [%rd15+8];
	ld.global.f32 	%f116, [%rd16+8];
	add.f32 	%f117, %f115, %f116;
	st.global.f32 	[%rd16], %f111;
	st.global.f32 	[%rd16+4], %f114;
	st.global.f32 	[%rd16+8], %f117;
	ld.global.f32 	%f118, [%rd15+12];
	ld.global.f32 	%f119, [%rd16+12];
	add.f32 	%f120, %f118, %f119;
	ld.global.f32 	%f121, [%rd15+16];
	ld.global.f32 	%f122, [%rd16+16];
	add.f32 	%f123, %f121, %f122;
	ld.global.f32 	%f124, [%rd15+20];
	ld.global.f32 	%f125, [%rd16+20];
	add.f32 	%f126, %f124, %f125;
	st.global.f32 	[%rd16+12], %f120;
	st.global.f32 	[%rd16+16], %f123;
	st.global.f32 	[%rd16+20], %f126;
	add.s32 	%r17, %r17, 2;
$L__BB3_10:
	and.b32  	%r14, %r12, 1;
	setp.eq.b32 	%p8, %r14, 1;
	not.pred 	%p9, %p8;
	@%p9 bra 	$L__BB3_12;
	mul.wide.u32 	%rd17, %r17, 12;
	add.s64 	%rd18, %rd2, %rd17;
	add.s64 	%rd19, %rd1, %rd17;
	ld.global.f32 	%f127, [%rd18];
	ld.global.f32 	%f128, [%rd19];
	add.f32 	%f129, %f127, %f128;
	ld.global.f32 	%f130, [%rd18+4];
	ld.global.f32 	%f131, [%rd19+4];
	add.f32 	%f132, %f130, %f131;
	ld.global.f32 	%f133, [%rd18+8];
	ld.global.f32 	%f134, [%rd19+8];
	add.f32 	%f135, %f133, %f134;
	st.global.f32 	[%rd19], %f129;
	st.global.f32 	[%rd19+4], %f132;
	st.global.f32 	[%rd19+8], %f135;
$L__BB3_12:
	ret;

}


// ===== COMPILED SASS (sm_100) =====

	.target	sm_100

	.elftype	@"ET_EXEC"


//--------------------- .note.nv.tkinfo           --------------------------
	.section	.note.nv.tkinfo,"",@"SHT_NOTE"
	.sectionflags	@"SHF_NOTE_NV_TKINFO"
	.tkinfo
        /*0018*/ 	.word	0x00000002
        /*0030*/ 	.string	""
        /*0030*/ 	.string	"ptxas"
        /*0030*/ 	.string	"Cuda compilation tools, release 13.0, V13.0.88"
        /*0030*/ 	.string	"Build cuda_13.0.r13.0/compiler.36424714_0"
        /*0030*/ 	.string	"-arch sm_100 -m 64 "



//--------------------- .note.nv.cuinfo           --------------------------
	.section	.note.nv.cuinfo,"",@"SHT_NOTE"
	.sectionflags	@"SHF_NOTE_NV_CUINFO"
        /*0018*/ 	.short	0x0002
        /*001a*/ 	.short	0x0064
        /*001c*/ 	.short	0x0082
	.zero		2


//--------------------- .nv.info                  --------------------------
	.section	.nv.info,"",@"SHT_CUDA_INFO"
	.align	4


	//----- nvinfo : EIATTR_REGCOUNT
	.align		4
        /*0000*/ 	.byte	0x04, 0x2f
        /*0002*/ 	.short	(.L_2 - .L_1)
	.align		4
.L_1:
        /*0004*/ 	.word	index@(_Z6renderP4vec36Cameraii)
        /*0008*/ 	.word	0x00000032


	//----- nvinfo : EIATTR_FRAME_SIZE
	.align		4
.L_2:
        /*000c*/ 	.byte	0x04, 0x11
        /*000e*/ 	.short	(.L_4 - .L_3)
	.align		4
.L_3:
        /*0010*/ 	.word	index@($__internal_2_$__cuda_sm3x_div_rn_noftz_f32_slowpath)
        /*0014*/ 	.word	0x00000018


	//----- nvinfo : EIATTR_FRAME_SIZE
	.align		4
.L_4:
        /*0018*/ 	.byte	0x04, 0x11
        /*001a*/ 	.short	(.L_6 - .L_5)
	.align		4
.L_5:
        /*001c*/ 	.word	index@($__internal_1_$__cuda_sm20_sqrt_rn_f32_slowpath)
        /*0020*/ 	.word	0x00000018


	//----- nvinfo : EIATTR_FRAME_SIZE
	.align		4
.L_6:
        /*0024*/ 	.byte	0x04, 0x11
        /*0026*/ 	.short	(.L_8 - .L_7)
	.align		4
.L_7:
        /*0028*/ 	.word	index@($__internal_0_$__cuda_sm20_rcp_rn_f32_slowpath)
        /*002c*/ 	.word	0x00000018


	//----- nvinfo : EIATTR_FRAME_SIZE
	.align		4
.L_8:
        /*0030*/ 	.byte	0x04, 0x11
        /*0032*/ 	.short	(.L_10 - .L_9)
	.align		4
.L_9:
        /*0034*/ 	.word	index@($_Z6renderP4vec36Cameraii$_Z5shadeRK3Rayi)
        /*0038*/ 	.word	0x00000018


	//----- nvinfo : EIATTR_FRAME_SIZE
	.align		4
.L_10:
        /*003c*/ 	.byte	0x04, 0x11
        /*003e*/ 	.short	(.L_12 - .L_11)
	.align		4
.L_11:
        /*0040*/ 	.word	index@(_Z6renderP4vec36Cameraii)
        /*0044*/ 	.word	0x00000018


	//----- nvinfo : EIATTR_REGCOUNT
	.align		4
.L_12:
        /*0048*/ 	.byte	0x04, 0x2f
        /*004a*/ 	.short	(.L_14 - .L_13)
	.align		4
.L_13:
        /*004c*/ 	.word	index@(_Z7processP4vec3)
        /*0050*/ 	.word	0x0000000a


	//----- nvinfo : EIATTR_FRAME_SIZE
	.align		4
.L_14:
        /*0054*/ 	.byte	0x04, 0x11
        /*0056*/ 	.short	(.L_16 - .L_15)
	.align		4
.L_15:
        /*0058*/ 	.word	index@(_Z7processP4vec3)
        /*005c*/ 	.word	0x00000000


	//----- nvinfo : EIATTR_REGCOUNT
	.align		4
.L_16:
        /*0060*/ 	.byte	0x04, 0x2f
        /*0062*/ 	.short	(.L_18 - .L_17)
	.align		4
.L_17:
        /*0064*/ 	.word	index@(_Z3addiP4vec3S0_)
        /*0068*/ 	.word	0x00000016


	//----- nvinfo : EIATTR_FRAME_SIZE
	.align		4
.L_18:
        /*006c*/ 	.byte	0x04, 0x11
        /*006e*/ 	.short	(.L_20 - .L_19)
	.align		4
.L_19:
        /*0070*/ 	.word	index@(_Z3addiP4vec3S0_)
        /*0074*/ 	.word	0x00000000


	//----- nvinfo : EIATTR_MIN_STACK_SIZE
	.align		4
.L_20:
        /*0078*/ 	.byte	0x04, 0x12
        /*007a*/ 	.short	(.L_22 - .L_21)
	.align		4
.L_21:
        /*007c*/ 	.word	index@(_Z3addiP4vec3S0_)
        /*0080*/ 	.word	0x00000000


	//----- nvinfo : EIATTR_MIN_STACK_SIZE
	.align		4
.L_22:
        /*0084*/ 	.byte	0x04, 0x12
        /*0086*/ 	.short	(.L_24 - .L_23)
	.align		4
.L_23:
        /*0088*/ 	.word	index@(_Z7processP4vec3)
        /*008c*/ 	.word	0x00000000


	//----- nvinfo : EIATTR_MIN_STACK_SIZE
	.align		4
.L_24:
        /*0090*/ 	.byte	0x04, 0x12
        /*0092*/ 	.short	(.L_26 - .L_25)
	.align		4
.L_25:
        /*0094*/ 	.word	index@(_Z6renderP4vec36Cameraii)
        /*0098*/ 	.word	0x00000018
.L_26:


//--------------------- .nv.compat                --------------------------
	.section	.nv.compat,"",@"SHT_CUDA_COMPAT_INFO"
	.align	4
        /*0000*/ 	.byte	0x02, 0x09, 0x00, 0x00, 0x02, 0x02, 0x01, 0x00, 0x02, 0x05, 0x05, 0x00, 0x03, 0x07, 0x01, 0x01
        /*0010*/ 	.byte	0x02, 0x03, 0x00, 0x00, 0x02, 0x06, 0x01, 0x00, 0x04, 0x0b, 0x08, 0x00, 0x01, 0x00, 0x00, 0x00
        /*0020*/ 	.byte	0x00, 0x00, 0x00, 0x00


//--------------------- .nv.info._Z3addiP4vec3S0_ --------------------------
	.section	.nv.info._Z3addiP4vec3S0_,"",@"SHT_CUDA_INFO"
	.sectionflags	@""
	.align	4


	//----- nvinfo : EIATTR_CUDA_API_VERSION
	.align		4
        /*0000*/ 	.byte	0x04, 0x37
        /*0002*/ 	.short	(.L_28 - .L_27)
.L_27:
        /*0004*/ 	.word	0x00000082


	//----- nvinfo : EIATTR_KPARAM_INFO
	.align		4
.L_28:
        /*0008*/ 	.byte	0x04, 0x17
        /*000a*/ 	.short	(.L_30 - .L_29)
.L_29:
        /*000c*/ 	.word	0x00000000
        /*0010*/ 	.short	0x0002
        /*0012*/ 	.short	0x0010
        /*0014*/ 	.byte	0x00, 0xf5, 0x21, 0x00


	//----- nvinfo : EIATTR_KPARAM_INFO
	.align		4
.L_30:
        /*0018*/ 	.byte	0x04, 0x17
        /*001a*/ 	.short	(.L_32 - .L_31)
.L_31:
        /*001c*/ 	.word	0x00000000
        /*0020*/ 	.short	0x0001
        /*0022*/ 	.short	0x0008
        /*0024*/ 	.byte	0x00, 0xf5, 0x21, 0x00


	//----- nvinfo : EIATTR_KPARAM_INFO
	.align		4
.L_32:
        /*0028*/ 	.byte	0x04, 0x17
        /*002a*/ 	.short	(.L_34 - .L_33)
.L_33:
        /*002c*/ 	.word	0x00000000
        /*0030*/ 	.short	0x0000
        /*0032*/ 	.short	0x0000
        /*0034*/ 	.byte	0x00, 0xf0, 0x11, 0x00


	//----- nvinfo : EIATTR_SPARSE_MMA_MASK
	.align		4
.L_34:
        /*0038*/ 	.byte	0x03, 0x50
        /*003a*/ 	.short	0x0000


	//----- nvinfo : EIATTR_MAXREG_COUNT
	.align		4
        /*003c*/ 	.byte	0x03, 0x1b
        /*003e*/ 	.short	0x00ff


	//----- nvinfo : EIATTR_MERCURY_ISA_VERSION
	.align		4
        /*0040*/ 	.byte	0x03, 0x5f
        /*0042*/ 	.short	0x0101


	//----- nvinfo : EIATTR_VRC_CTA_INIT_COUNT
	.align		4
        /*0044*/ 	.byte	0x02, 0x4a
	.zero		1
	.zero		1


	//----- nvinfo : EIATTR_EXIT_INSTR_OFFSETS
	.align		4
        /*0048*/ 	.byte	0x04, 0x1c
        /*004a*/ 	.short	(.L_36 - .L_35)


	//   ....[0]....
.L_35:
        /*004c*/ 	.word	0x00000030


	//   ....[1]....
        /*0050*/ 	.word	0x00000800


	//   ....[2]....
        /*0054*/ 	.word	0x00000ba0


	//   ....[3]....
        /*0058*/ 	.word	0x00000dc0


	//   ....[4]....
        /*005c*/ 	.word	0x00000ed0


	//----- nvinfo : EIATTR_CBANK_PARAM_SIZE
	.align		4
.L_36:
        /*0060*/ 	.byte	0x03, 0x19
        /*0062*/ 	.short	0x0018


	//----- nvinfo : EIATTR_PARAM_CBANK
	.align		4
        /*0064*/ 	.byte	0x04, 0x0a
        /*0066*/ 	.short	(.L_38 - .L_37)
	.align		4
.L_37:
        /*0068*/ 	.word	index@(.nv.constant0._Z3addiP4vec3S0_)
        /*006c*/ 	.short	0x0380
        /*006e*/ 	.short	0x0018


	//----- nvinfo : EIATTR_SW_WAR
	.align		4
.L_38:
        /*0070*/ 	.byte	0x04, 0x36
        /*0072*/ 	.short	(.L_40 - .L_39)
.L_39:
        /*0074*/ 	.word	0x00000008
.L_40:


//--------------------- .nv.info._Z7processP4vec3 --------------------------
	.section	.nv.info._Z7processP4vec3,"",@"SHT_CUDA_INFO"
	.sectionflags	@""
	.align	4


	//----- nvinfo : EIATTR_CUDA_API_VERSION
	.align		4
        /*0000*/ 	.byte	0x04, 0x37
        /*0002*/ 	.short	(.L_42 - .L_41)
.L_41:
        /*0004*/ 	.word	0x00000082


	//----- nvinfo : EIATTR_KPARAM_INFO
	.align		4
.L_42:
        /*0008*/ 	.byte	0x04, 0x17
        /*000a*/ 	.short	(.L_44 - .L_43)
.L_43:
        /*000c*/ 	.word	0x00000000
        /*0010*/ 	.short	0x0000
        /*0012*/ 	.short	0x0000
        /*0014*/ 	.byte	0x00, 0xf5, 0x21, 0x00


	//----- nvinfo : EIATTR_SPARSE_MMA_MASK
	.align		4
.L_44:
        /*0018*/ 	.byte	0x03, 0x50
        /*001a*/ 	.short	0x0000


	//----- nvinfo : EIATTR_MAXREG_COUNT
	.align		4
        /*001c*/ 	.byte	0x03, 0x1b
        /*001e*/ 	.short	0x00ff


	//----- nvinfo : EIATTR_MERCURY_ISA_VERSION
	.align		4
        /*0020*/ 	.byte	0x03, 0x5f
        /*0022*/ 	.short	0x0101


	//----- nvinfo : EIATTR_VRC_CTA_INIT_COUNT
	.align		4
        /*0024*/ 	.byte	0x02, 0x4a
	.zero		1
	.zero		1


	//----- nvinfo : EIATTR_EXIT_INSTR_OFFSETS
	.align		4
        /*0028*/ 	.byte	0x04, 0x1c
        /*002a*/ 	.short	(.L_46 - .L_45)


	//   ....[0]....
.L_45:
        /*002c*/ 	.word	0x000000b0


	//   ....[1]....
        /*0030*/ 	.word	0x00000230


	//   ....[2]....
        /*0034*/ 	.word	0x00000260


	//----- nvinfo : EIATTR_CBANK_PARAM_SIZE
	.align		4
.L_46:
        /*0038*/ 	.byte	0x03, 0x19
        /*003a*/ 	.short	0x0008


	//----- nvinfo : EIATTR_PARAM_CBANK
	.align		4
        /*003c*/ 	.byte	0x04, 0x0a
        /*003e*/ 	.short	(.L_48 - .L_47)
	.align		4
.L_47:
        /*0040*/ 	.word	index@(.nv.constant0._Z7processP4vec3)
        /*0044*/ 	.short	0x0380
        /*0046*/ 	.short	0x0008


	//----- nvinfo : EIATTR_SW_WAR
	.align		4
.L_48:
        /*0048*/ 	.byte	0x04, 0x36
        /*004a*/ 	.short	(.L_50 - .L_49)
.L_49:
        /*004c*/ 	.word	0x00000008
.L_50:


//--------------------- .nv.info._Z6renderP4vec36Cameraii --------------------------
	.section	.nv.info._Z6renderP4vec36Cameraii,"",@"SHT_CUDA_INFO"
	.sectionflags	@""
	.align	4


	//----- nvinfo : EIATTR_CUDA_API_VERSION
	.align		4
        /*0000*/ 	.byte	0x04, 0x37
        /*0002*/ 	.short	(.L_52 - .L_51)
.L_51:
        /*0004*/ 	.word	0x00000082


	//----- nvinfo : EIATTR_KPARAM_INFO
	.align		4
.L_52:
        /*0008*/ 	.byte	0x04, 0x17
        /*000a*/ 	.short	(.L_54 - .L_53)
.L_53:
        /*000c*/ 	.word	0x00000000
        /*0010*/ 	.short	0x0003
        /*0012*/ 	.short	0x001c
        /*0014*/ 	.byte	0x00, 0xf0, 0x11, 0x00


	//----- nvinfo : EIATTR_KPARAM_INFO
	.align		4
.L_54:
        /*0018*/ 	.byte	0x04, 0x17
        /*001a*/ 	.short	(.L_56 - .L_55)
.L_55:
        /*001c*/ 	.word	0x00000000
        /*0020*/ 	.short	0x0002
        /*0022*/ 	.short	0x0018
        /*0024*/ 	.byte	0x00, 0xf0, 0x11, 0x00


	//----- nvinfo : EIATTR_KPARAM_INFO
	.align		4
.L_56:
        /*0028*/ 	.byte	0x04, 0x17
        /*002a*/ 	.short	(.L_58 - .L_57)
.L_57:
        /*002c*/ 	.word	0x00000000
        /*0030*/ 	.short	0x0001
        /*0032*/ 	.short	0x0008
        /*0034*/ 	.byte	0x00, 0xf0, 0x41, 0x00


	//----- nvinfo : EIATTR_KPARAM_INFO
	.align		4
.L_58:
        /*0038*/ 	.byte	0x04, 0x17
        /*003a*/ 	.short	(.L_60 - .L_59)
.L_59:
        /*003c*/ 	.word	0x00000000
        /*0040*/ 	.short	0x0000
        /*0042*/ 	.short	0x0000
        /*0044*/ 	.byte	0x00, 0xf5, 0x21, 0x00


	//----- nvinfo : EIATTR_SPARSE_MMA_MASK
	.align		4
.L_60:
        /*0048*/ 	.byte	0x03, 0x50
        /*004a*/ 	.short	0x0000


	//----- nvinfo : EIATTR_MAXREG_COUNT
	.align		4
        /*004c*/ 	.byte	0x03, 0x1b
        /*004e*/ 	.short	0x00ff


	//----- nvinfo : EIATTR_MERCURY_ISA_VERSION
	.align		4
        /*0050*/ 	.byte	0x03, 0x5f
        /*0052*/ 	.short	0x0101


	//----- nvinfo : EIATTR_VRC_CTA_INIT_COUNT
	.align		4
        /*0054*/ 	.byte	0x02, 0x4a
	.zero		1
	.zero		1


	//----- nvinfo : EIATTR_EXIT_INSTR_OFFSETS
	.align		4
        /*0058*/ 	.byte	0x04, 0x1c
        /*005a*/ 	.short	(.L_62 - .L_61)


	//   ....[0]....
.L_61:
        /*005c*/ 	.word	0x00000100


	//   ....[1]....
        /*0060*/ 	.word	0x000004a0


	//----- nvinfo : EIATTR_CRS_STACK_SIZE
	.align		4
.L_62:
        /*0064*/ 	.byte	0x04, 0x1e
        /*0066*/ 	.short	(.L_64 - .L_63)
.L_63:
        /*0068*/ 	.word	0x00000000


	//----- nvinfo : EIATTR_CBANK_PARAM_SIZE
	.align		4
.L_64:
        /*006c*/ 	.byte	0x03, 0x19
        /*006e*/ 	.short	0x0020


	//----- nvinfo : EIATTR_PARAM_CBANK
	.align		4
        /*0070*/ 	.byte	0x04, 0x0a
        /*0072*/ 	.short	(.L_66 - .L_65)
	.align		4
.L_65:
        /*0074*/ 	.word	index@(.nv.constant0._Z6renderP4vec36Cameraii)
        /*0078*/ 	.short	0x0380
        /*007a*/ 	.short	0x0020


	//----- nvinfo : EIATTR_SW_WAR
	.align		4
.L_66:
        /*007c*/ 	.byte	0x04, 0x36
        /*007e*/ 	.short	(.L_68 - .L_67)
.L_67:
        /*0080*/ 	.word	0x00000008
.L_68:


//--------------------- .nv.callgraph             --------------------------
	.section	.nv.callgraph,"",@"SHT_CUDA_CALLGRAPH"
	.align	4
	.sectionentsize	8
	.align		4
        /*0000*/ 	.word	0x00000000
	.align		4
        /*0004*/ 	.word	0xffffffff
	.align		4
        /*0008*/ 	.word	0x00000000
	.align		4
        /*000c*/ 	.word	0xfffffffe
	.align		4
        /*0010*/ 	.word	0x00000000
	.align		4
        /*0014*/ 	.word	0xfffffffd
	.align		4
        /*0018*/ 	.word	0x00000000
	.align		4
        /*001c*/ 	.word	0xfffffffc


//--------------------- .nv.constant3             --------------------------
	.section	.nv.constant3,"a",@progbits
	.align	4
.nv.constant3:
	.type		maxDistance,@object
	.size		maxDistance,(.L_0 - maxDistance)
maxDistance:
        /*0000*/ 	.byte	0xff, 0xff, 0x7f, 0x7f
.L_0:


//--------------------- .text._Z3addiP4vec3S0_    --------------------------
	.section	.text._Z3addiP4vec3S0_,"ax",@progbits
	.align	128
        .global         _Z3addiP4vec3S0_
        .type           _Z3addiP4vec3S0_,@function
        .size           _Z3addiP4vec3S0_,(.L_x_67 - _Z3addiP4vec3S0_)
        .other          _Z3addiP4vec3S0_,@"STO_CUDA_ENTRY STV_DEFAULT"
_Z3addiP4vec3S0_:
.text._Z3addiP4vec3S0_:
[----:B------:R-:W-:Y:S08]  /*0000*/  LDC R1, c[0x0][0x37c] ;  /* 0x0000df00ff017b82 */ /* 0x000ff00000000800 */
[----:B------:R-:W0:Y:S02]  /*0010*/  LDC R6, c[0x0][0x380] ;  /* 0x0000e000ff067b82 */ /* 0x000e240000000800 */
[----:B0-----:R-:W-:-:S13]  /*0020*/  ISETP.GE.AND P0, PT, R6, 0x1, PT ;  /* 0x000000010600780c */ /* 0x001fda0003f06270 */
[----:B------:R-:W-:Y:S05]  /*0030*/  @!P0 EXIT ;  /* 0x000000000000894d */ /* 0x000fea0003800000 */
[C---:B------:R-:W-:Y:S01]  /*0040*/  ISETP.GE.U32.AND P1, PT, R6.reuse, 0x8, PT ;  /* 0x000000080600780c */ /* 0x040fe20003f26070 */
[----:B------:R-:W0:Y:S01]  /*0050*/  LDCU.64 UR8, c[0x0][0x358] ;  /* 0x00006b00ff0877ac */ /* 0x000e220008000a00 */
[----:B------:R-:W-:Y:S01]  /*0060*/  LOP3.LUT R14, R6, 0x7, RZ, 0xc0, !PT ;  /* 0x00000007060e7812 */ /* 0x000fe200078ec0ff */
[----:B------:R-:W-:-:S03]  /*0070*/  HFMA2 R0, -RZ, RZ, 0, 0 ;  /* 0x00000000ff007431 */ /* 0x000fc600000001ff */
[----:B------:R-:W-:-:S07]  /*0080*/  ISETP.NE.AND P0, PT, R14, RZ, PT ;  /* 0x000000ff0e00720c */ /* 0x000fce0003f05270 */
[----:B------:R-:W-:Y:S06]  /*0090*/  @!P1 BRA `(.L_x_0) ;  /* 0x0000000400d89947 */ /* 0x000fec0003800000 */
[----:B------:R-:W1:Y:S01]  /*00a0*/  LDCU.64 UR6, c[0x0][0x388] ;  /* 0x00007100ff0677ac */ /* 0x000e620008000a00 */
[----:B------:R-:W-:Y:S01]  /*00b0*/  LOP3.LUT R0, R6, 0x7ffffff8, RZ, 0xc0, !PT ;  /* 0x7ffffff806007812 */ /* 0x000fe200078ec0ff */
[----:B------:R-:W2:Y:S03]  /*00c0*/  LDCU.64 UR4, c[0x0][0x390] ;  /* 0x00007200ff0477ac */ /* 0x000ea60008000a00 */
[----:B------:R-:W-:Y:S01]  /*00d0*/  IADD3 R7, PT, PT, -R0, RZ, RZ ;  /* 0x000000ff00077210 */ /* 0x000fe20007ffe1ff */
[----:B-1----:R-:W-:Y:S02]  /*00e0*/  UIADD3 UR6, UP0, UPT, UR6, 0x30, URZ ;  /* 0x0000003006067890 */ /* 0x002fe4000ff1e0ff */
[----:B--2---:R-:W-:Y:S02]  /*00f0*/  UIADD3 UR4, UP1, UPT, UR4, 0x30, URZ ;  /* 0x0000003004047890 */ /* 0x004fe4000ff3e0ff */
[----:B------:R-:W-:-:S02]  /*0100*/  UIADD3.X UR7, UPT, UPT, URZ, UR7, URZ, UP0, !UPT ;  /* 0x00000007ff077290 */ /* 0x000fc400087fe4ff */
[----:B------:R-:W-:Y:S01]  /*0110*/  MOV R10, UR6 ;  /* 0x00000006000a7c02 */ /* 0x000fe20008000f00 */
[----:B------:R-:W-:Y:S01]  /*0120*/  UIADD3.X UR5, UPT, UPT, URZ, UR5, URZ, UP1, !UPT ;  /* 0x00000005ff057290 */ /* 0x000fe20008ffe4ff */
[----:B------:R-:W-:Y:S02]  /*0130*/  MOV R8, UR4 ;  /* 0x0000000400087c02 */ /* 0x000fe40008000f00 */
[----:B------:R-:W-:-:S03]  /*0140*/  MOV R3, UR7 ;  /* 0x0000000700037c02 */ /* 0x000fc60008000f00 */
[----:B------:R-:W-:-:S07]  /*0150*/  MOV R9, UR5 ;  /* 0x0000000500097c02 */ /* 0x000fce0008000f00 */
.L_x_1:
[----:B------:R-:W-:Y:S02]  /*0160*/  MOV R2, R10 ;  /* 0x0000000a00027202 */ /* 0x000fe40000000f00 */
[----:B-1----:R-:W-:Y:S02]  /*0170*/  MOV R4, R8 ;  /* 0x0000000800047202 */ /* 0x002fe40000000f00 */
[----:B------:R-:W-:Y:S01]  /*0180*/  MOV R5, R9 ;  /* 0x0000000900057202 */ /* 0x000fe20000000f00 */
[----:B0-----:R-:W2:Y:S04]  /*0190*/  LDG.E R8, desc[UR8][R2.64+-0x30] ;  /* 0xffffd00802087981 */ /* 0x001ea8000c1e1900 */
[----:B------:R-:W2:Y:S04]  /*01a0*/  LDG.E R9, desc[UR8][R4.64+-0x30] ;  /* 0xffffd00804097981 */ /* 0x000ea8000c1e1900 */
[----:B------:R-:W3:Y:S04]  /*01b0*/  LDG.E R10, desc[UR8][R2.64+-0x2c] ;  /* 0xffffd408020a7981 */ /* 0x000ee8000c1e1900 */
[----:B------:R-:W3:Y:S04]  /*01c0*/  LDG.E R11, desc[UR8][R4.64+-0x2c] ;  /* 0xffffd408040b7981 */ /* 0x000ee8000c1e1900 */
[----:B------:R-:W4:Y:S04]  /*01d0*/  LDG.E R12, desc[UR8][R2.64+-0x28] ;  /* 0xffffd808020c7981 */ /* 0x000f28000c1e1900 */
[----:B------:R-:W4:Y:S04]  /*01e0*/  LDG.E R13, desc[UR8][R4.64+-0x28] ;  /* 0xffffd808040d7981 */ /* 0x000f28000c1e1900 */
[----:B------:R-:W5:Y:S04]  /*01f0*/  LDG.E R15, desc[UR8][R4.64+-0x24] ;  /* 0xffffdc08040f7981 */ /* 0x000f68000c1e1900 */
[----:B------:R-:W5:Y:S04]  /*0200*/  LDG.E R17, desc[UR8][R4.64+-0x20] ;  /* 0xffffe00804117981 */ /* 0x000f68000c1e1900 */
[----:B------:R-:W5:Y:S01]  /*0210*/  LDG.E R19, desc[UR8][R4.64+-0x1c] ;  /* 0xffffe40804137981 */ /* 0x000f62000c1e1900 */
[----:B--2---:R-:W-:-:S05]  /*0220*/  FADD R9, R8, R9 ;  /* 0x0000000908097221 */ /* 0x004fca0000000000 */
[----:B------:R0:W-:Y:S01]  /*0230*/  STG.E desc[UR8][R4.64+-0x30], R9 ;  /* 0xffffd00904007986 */ /* 0x0001e2000c101908 */
[----:B---3--:R-:W-:-:S05]  /*0240*/  FADD R11, R10, R11 ;  /* 0x0000000b0a0b7221 */ /* 0x008fca0000000000 */
[----:B------:R1:W-:Y:S01]  /*0250*/  STG.E desc[UR8][R4.64+-0x2c], R11 ;  /* 0xffffd40b04007986 */ /* 0x0003e2000c101908 */
[----:B----4-:R-:W-:-:S03]  /*0260*/  FADD R13, R12, R13 ;  /* 0x0000000d0c0d7221 */ /* 0x010fc60000000000 */
[----:B0-----:R-:W2:Y:S04]  /*0270*/  LDG.E R9, desc[UR8][R4.64+-0x18] ;  /* 0xffffe80804097981 */ /* 0x001ea8000c1e1900 */
[----:B------:R0:W-:Y:S04]  /*0280*/  STG.E desc[UR8][R4.64+-0x28], R13 ;  /* 0xffffd80d04007986 */ /* 0x0001e8000c101908 */
[----:B------:R-:W5:Y:S04]  /*0290*/  LDG.E R8, desc[UR8][R2.64+-0x24] ;  /* 0xffffdc0802087981 */ /* 0x000f68000c1e1900 */
[----:B------:R-:W3:Y:S04]  /*02a0*/  LDG.E R10, desc[UR8][R2.64+-0x20] ;  /* 0xffffe008020a7981 */ /* 0x000ee8000c1e1900 */
[----:B------:R-:W4:Y:S04]  /*02b0*/  LDG.E R12, desc[UR8][R2.64+-0x1c] ;  /* 0xffffe408020c7981 */ /* 0x000f28000c1e1900 */
[----:B-1----:R-:W2:Y:S04]  /*02c0*/  LDG.E R11, desc[UR8][R4.64+-0x14] ;  /* 0xffffec08040b7981 */ /* 0x002ea8000c1e1900 */
[----:B0-----:R-:W2:Y:S01]  /*02d0*/  LDG.E R13, desc[UR8][R4.64+-0x10] ;  /* 0xfffff008040d7981 */ /* 0x001ea2000c1e1900 */
[----:B-----5:R-:W-:Y:S01]  /*02e0*/  FADD R15, R8, R15 ;  /* 0x0000000f080f7221 */ /* 0x020fe20000000000 */
[----:B---3--:R-:W-:Y:S01]  /*02f0*/  FADD R17, R10, R17 ;  /* 0x000000110a117221 */ /* 0x008fe20000000000 */
[----:B----4-:R-:W-:-:S03]  /*0300*/  FADD R19, R12, R19 ;  /* 0x000000130c137221 */ /* 0x010fc60000000000 */
[----:B------:R0:W-:Y:S04]  /*0310*/  STG.E desc[UR8][R4.64+-0x24], R15 ;  /* 0xffffdc0f04007986 */ /* 0x0001e8000c101908 */
[----:B------:R1:W-:Y:S04]  /*0320*/  STG.E desc[UR8][R4.64+-0x20], R17 ;  /* 0xffffe01104007986 */ /* 0x0003e8000c101908 */
[----:B------:R3:W-:Y:S04]  /*0330*/  STG.E desc[UR8][R4.64+-0x1c], R19 ;  /* 0xffffe41304007986 */ /* 0x0007e8000c101908 */
[----:B------:R-:W2:Y:S04]  /*0340*/  LDG.E R8, desc[UR8][R2.64+-0x18] ;  /* 0xffffe80802087981 */ /* 0x000ea8000c1e1900 */
[----:B------:R-:W4:Y:S04]  /*0350*/  LDG.E R10, desc[UR8][R2.64+-0x14] ;  /* 0xffffec08020a7981 */ /* 0x000f28000c1e1900 */
[----:B------:R-:W5:Y:S04]  /*0360*/  LDG.E R12, desc[UR8][R2.64+-0x10] ;  /* 0xfffff008020c7981 */ /* 0x000f68000c1e1900 */
[----:B0-----:R-:W5:Y:S04]  /*0370*/  LDG.E R15, desc[UR8][R4.64+-0xc] ;  /* 0xfffff408040f7981 */ /* 0x001f68000c1e1900 */
[----:B-1----:R-:W5:Y:S04]  /*0380*/  LDG.E R17, desc[UR8][R4.64+-0x8] ;  /* 0xfffff80804117981 */ /* 0x002f68000c1e1900 */
[----:B---3--:R-:W3:Y:S01]  /*0390*/  LDG.E R19, desc[UR8][R4.64+-0x4] ;  /* 0xfffffc0804137981 */ /* 0x008ee2000c1e1900 */
[----:B--2---:R-:W-:Y:S01]  /*03a0*/  FADD R9, R8, R9 ;  /* 0x0000000908097221 */ /* 0x004fe20000000000 */
[----:B----4-:R-:W-:Y:S01]  /*03b0*/  FADD R11, R10, R11 ;  /* 0x0000000b0a0b7221 */ /* 0x010fe20000000000 */
[----:B-----5:R-:W-:-:S03]  /*03c0*/  FADD R13, R12, R13 ;  /* 0x0000000d0c0d7221 */ /* 0x020fc60000000000 */
[----:B------:R0:W-:Y:S04]  /*03d0*/  STG.E desc[UR8][R4.64+-0x18], R9 ;  /* 0xffffe80904007986 */ /* 0x0001e8000c101908 */
[----:B------:R1:W-:Y:S04]  /*03e0*/  STG.E desc[UR8][R4.64+-0x14], R11 ;  /* 0xffffec0b04007986 */ /* 0x0003e8000c101908 */
[----:B------:R2:W-:Y:S04]  /*03f0*/  STG.E desc[UR8][R4.64+-0x10], R13 ;  /* 0xfffff00d04007986 */ /* 0x0005e8000c101908 */
[----:B------:R-:W4:Y:S04]  /*0400*/  LDG.E R8, desc[UR8][R2.64+-0xc] ;  /* 0xfffff40802087981 */ /* 0x000f28000c1e1900 */
[----:B------:R-:W5:Y:S04]  /*0410*/  LDG.E R10, desc[UR8][R2.64+-0x8] ;  /* 0xfffff808020a7981 */ /* 0x000f68000c1e1900 */
[----:B------:R-:W3:Y:S04]  /*0420*/  LDG.E R12, desc[UR8][R2.64+-0x4] ;  /* 0xfffffc08020c7981 */ /* 0x000ee8000c1e1900 */
[----:B0-----:R-:W3:Y:S04]  /*0430*/  LDG.E R9, desc[UR8][R4.64] ;  /* 0x0000000804097981 */ /* 0x001ee8000c1e1900 */
[----:B-1----:R-:W3:Y:S04]  /*0440*/  LDG.E R11, desc[UR8][R4.64+0x4] ;  /* 0x00000408040b7981 */ /* 0x002ee8000c1e1900 */
[----:B--2---:R-:W2:Y:S01]  /*0450*/  LDG.E R13, desc[UR8][R4.64+0x8] ;  /* 0x00000808040d7981 */ /* 0x004ea2000c1e1900 */
[----:B----4-:R-:W-:Y:S01]  /*0460*/  FADD R15, R8, R15 ;  /* 0x0000000f080f7221 */ /* 0x010fe20000000000 */
[----:B-----5:R-:W-:Y:S01]  /*0470*/  FADD R17, R10, R17 ;  /* 0x000000110a117221 */ /* 0x020fe20000000000 */
[----:B---3--:R-:W-:-:S03]  /*0480*/  FADD R19, R12, R19 ;  /* 0x000000130c137221 */ /* 0x008fc60000000000 */
[----:B------:R0:W-:Y:S04]  /*0490*/  STG.E desc[UR8][R4.64+-0xc], R15 ;  /* 0xfffff40f04007986 */ /* 0x0001e8000c101908 */
[----:B------:R1:W-:Y:S04]  /*04a0*/  STG.E desc[UR8][R4.64+-0x8], R17 ;  /* 0xfffff81104007986 */ /* 0x0003e8000c101908 */
[----:B------:R3:W-:Y:S04]  /*04b0*/  STG.E desc[UR8][R4.64+-0x4], R19 ;  /* 0xfffffc1304007986 */ /* 0x0007e8000c101908 */
[----:B------:R-:W4:Y:S04]  /*04c0*/  LDG.E R8, desc[UR8][R2.64] ;  /* 0x0000000802087981 */ /* 0x000f28000c1e1900 */
[----:B------:R-:W5:Y:S04]  /*04d0*/  LDG.E R10, desc[UR8][R2.64+0x4] ;  /* 0x00000408020a7981 */ /* 0x000f68000c1e1900 */
[----:B------:R-:W2:Y:S04]  /*04e0*/  LDG.E R12, desc[UR8][R2.64+0x8] ;  /* 0x00000808020c7981 */ /* 0x000ea8000c1e1900 */
[----:B0-----:R-:W2:Y:S04]  /*04f0*/  LDG.E R15, desc[UR8][R4.64+0xc] ;  /* 0x00000c08040f7981 */ /* 0x001ea8000c1e1900 */
[----:B-1----:R-:W2:Y:S04]  /*0500*/  LDG.E R17, desc[UR8][R4.64+0x10] ;  /* 0x0000100804117981 */ /* 0x002ea8000c1e1900 */
[----:B---3--:R-:W3:Y:S01]  /*0510*/  LDG.E R19, desc[UR8][R4.64+0x14] ;  /* 0x0000140804137981 */ /* 0x008ee2000c1e1900 */
[----:B----4-:R-:W-:Y:S01]  /*0520*/  FADD R9, R8, R9 ;  /* 0x0000000908097221 */ /* 0x010fe20000000000 */
[----:B-----5:R-:W-:Y:S01]  /*0530*/  FADD R11, R10, R11 ;  /* 0x0000000b0a0b7221 */ /* 0x020fe20000000000 */
[----:B--2---:R-:W-:-:S03]  /*0540*/  FADD R13, R12, R13 ;  /* 0x0000000d0c0d7221 */ /* 0x004fc60000000000 */
        /* <DEDUP_REMOVED lines=27> */
[----:B------:R-:W2:Y:S04]  /*0700*/  LDG.E R8, desc[UR8][R2.64+0x24] ;  /* 0x0000240802087981 */ /* 0x000ea8000c1e1900 */
[----:B------:R-:W4:Y:S04]  /*0710*/  LDG.E R10, desc[UR8][R2.64+0x28] ;  /* 0x00002808020a7981 */ /* 0x000f28000c1e1900 */
[----:B------:R-:W3:Y:S01]  /*0720*/  LDG.E R12, desc[UR8][R2.64+0x2c] ;  /* 0x00002c08020c7981 */ /* 0x000ee2000c1e1900 */
[----:B------:R-:W-:-:S04]  /*0730*/  IADD3 R7, PT, PT, R7, 0x8, RZ ;  /* 0x0000000807077810 */ /* 0x000fc80007ffe0ff */
[----:B------:R-:W-:Y:S01]  /*0740*/  ISETP.NE.AND P1, PT, R7, RZ, PT ;  /* 0x000000ff0700720c */ /* 0x000fe20003f25270 */
[----:B--2---:R-:W-:Y:S01]  /*0750*/  FADD R15, R8, R15 ;  /* 0x0000000f080f7221 */ /* 0x004fe20000000000 */
[----:B----4-:R-:W-:Y:S01]  /*0760*/  FADD R17, R10, R17 ;  /* 0x000000110a117221 */ /* 0x010fe20000000000 */
[----:B---3--:R-:W-:Y:S01]  /*0770*/  FADD R19, R12, R19 ;  /* 0x000000130c137221 */ /* 0x008fe20000000000 */
[----:B------:R-:W-:Y:S02]  /*0780*/  IADD3 R10, P2, PT, R2, 0x60, RZ ;  /* 0x00000060020a7810 */ /* 0x000fe40007f5e0ff */
[----:B------:R1:W-:Y:S01]  /*0790*/  STG.E desc[UR8][R4.64+0x24], R15 ;  /* 0x0000240f04007986 */ /* 0x0003e2000c101908 */
[----:B------:R-:W-:-:S03]  /*07a0*/  IADD3 R8, P3, PT, R4, 0x60, RZ ;  /* 0x0000006004087810 */ /* 0x000fc60007f7e0ff */
[----:B------:R1:W-:Y:S01]  /*07b0*/  STG.E desc[UR8][R4.64+0x28], R17 ;  /* 0x0000281104007986 */ /* 0x0003e2000c101908 */
[----:B------:R-:W-:-:S03]  /*07c0*/  IADD3.X R3, PT, PT, RZ, R3, RZ, P2, !PT ;  /* 0x00000003ff037210 */ /* 0x000fc600017fe4ff */
[----:B------:R1:W-:Y:S01]  /*07d0*/  STG.E desc[UR8][R4.64+0x2c], R19 ;  /* 0x00002c1304007986 */ /* 0x0003e2000c101908 */
[----:B0-----:R-:W-:Y:S01]  /*07e0*/  IADD3.X R9, PT, PT, RZ, R5, RZ, P3, !PT ;  /* 0x00000005ff097210 */ /* 0x001fe20001ffe4ff */
[----:B------:R-:W-:Y:S06]  /*07f0*/  @P1 BRA `(.L_x_1) ;  /* 0xfffffff800581947 */ /* 0x000fec000383ffff */
.L_x_0:
[----:B0-----:R-:W-:Y:S05]  /*0800*/  @!P0 EXIT ;  /* 0x000000000000894d */ /* 0x001fea0003800000 */
[----:B------:R-:W-:Y:S02]  /*0810*/  ISETP.GE.U32.AND P0, PT, R14, 0x4, PT ;  /* 0x000000040e00780c */ /* 0x000fe40003f06070 */
[----:B------:R-:W-:-:S04]  /*0820*/  LOP3.LUT R16, R6, 0x3, RZ, 0xc0, !PT ;  /* 0x0000000306107812 */ /* 0x000fc800078ec0ff */
[----:B------:R-:W-:-:S07]  /*0830*/  ISETP.NE.AND P1, PT, R16, RZ, PT ;  /* 0x000000ff1000720c */ /* 0x000fce0003f25270 */
[----:B------:R-:W-:Y:S06]  /*0840*/  @!P0 BRA `(.L_x_2) ;  /* 0x0000000000d48947 */ /* 0x000fec0003800000 */
[----:B------:R-:W0:Y:S08]  /*0850*/  LDC.64 R2, c[0x0][0x388] ;  /* 0x0000e200ff027b82 */ /* 0x000e300000000a00 */
[----:B-1----:R-:W1:Y:S01]  /*0860*/  LDC.64 R4, c[0x0][0x390] ;  /* 0x0000e400ff047b82 */ /* 0x002e620000000a00 */
[----:B0-----:R-:W-:-:S05]  /*0870*/  IMAD.WIDE.U32 R2, R0, 0xc, R2 ;  /* 0x0000000c00027825 */ /* 0x001fca00078e0002 */
[----:B------:R-:W2:Y:S01]  /*0880*/  LDG.E R7, desc[UR8][R2.64] ;  /* 0x0000000802077981 */ /* 0x000ea2000c1e1900 */
[----:B-1----:R-:W-:-:S03]  /*0890*/  IMAD.WIDE.U32 R4, R0, 0xc, R4 ;  /* 0x0000000c00047825 */ /* 0x002fc600078e0004 */
[----:B------:R-:W3:Y:S04]  /*08a0*/  LDG.E R9, desc[UR8][R2.64+0x4] ;  /* 0x0000040802097981 */ /* 0x000ee8000c1e1900 */
[----:B------:R-:W4:Y:S04]  /*08b0*/  LDG.E R11, desc[UR8][R2.64+0x8] ;  /* 0x00000808020b7981 */ /* 0x000f28000c1e1900 */
[----:B------:R-:W2:Y:S04]  /*08c0*/  LDG.E R8, desc[UR8][R4.64] ;  /* 0x0000000804087981 */ /* 0x000ea8000c1e1900 */
[----:B------:R-:W3:Y:S04]  /*08d0*/  LDG.E R10, desc[UR8][R4.64+0x4] ;  /* 0x00000408040a7981 */ /* 0x000ee8000c1e1900 */
[----:B------:R-:W4:Y:S04]  /*08e0*/  LDG.E R12, desc[UR8][R4.64+0x8] ;  /* 0x00000808040c7981 */ /* 0x000f28000c1e1900 */
[----:B------:R-:W5:Y:S04]  /*08f0*/  LDG.E R13, desc[UR8][R4.64+0xc] ;  /* 0x00000c08040d7981 */ /* 0x000f68000c1e1900 */
[----:B------:R-:W5:Y:S04]  /*0900*/  LDG.E R15, desc[UR8][R4.64+0x10] ;  /* 0x00001008040f7981 */ /* 0x000f68000c1e1900 */
[----:B------:R-:W5:Y:S01]  /*0910*/  LDG.E R17, desc[UR8][R4.64+0x14] ;  /* 0x0000140804117981 */ /* 0x000f62000c1e1900 */
[----:B--2---:R-:W-:Y:S01]  /*0920*/  FADD R7, R7, R8 ;  /* 0x0000000807077221 */ /* 0x004fe20000000000 */
[----:B---3--:R-:W-:Y:S01]  /*0930*/  FADD R9, R9, R10 ;  /* 0x0000000a09097221 */ /* 0x008fe20000000000 */
[----:B----4-:R-:W-:-:S03]  /*0940*/  FADD R11, R11, R12 ;  /* 0x0000000c0b0b7221 */ /* 0x010fc60000000000 */
[----:B------:R0:W-:Y:S04]  /*0950*/  STG.E desc[UR8][R4.64], R7 ;  /* 0x0000000704007986 */ /* 0x0001e8000c101908 */
[----:B------:R1:W-:Y:S04]  /*0960*/  STG.E desc[UR8][R4.64+0x4], R9 ;  /* 0x0000040904007986 */ /* 0x0003e8000c101908 */
[----:B------:R2:W-:Y:S04]  /*0970*/  STG.E desc[UR8][R4.64+0x8], R11 ;  /* 0x0000080b04007986 */ /* 0x0005e8000c101908 */
[----:B------:R-:W5:Y:S04]  /*0980*/  LDG.E R8, desc[UR8][R2.64+0xc] ;  /* 0x00000c0802087981 */ /* 0x000f68000c1e1900 */
[----:B------:R-:W3:Y:S04]  /*0990*/  LDG.E R10, desc[UR8][R2.64+0x10] ;  /* 0x00001008020a7981 */ /* 0x000ee8000c1e1900 */
[----:B------:R-:W4:Y:S01]  /*09a0*/  LDG.E R12, desc[UR8][R2.64+0x14] ;  /* 0x00001408020c7981 */ /* 0x000f22000c1e1900 */
[----:B-----5:R-:W-:-:S03]  /*09b0*/  FADD R13, R8, R13 ;  /* 0x0000000d080d7221 */ /* 0x020fc60000000000 */
[----:B------:R-:W5:Y:S01]  /*09c0*/  LDG.E R8, desc[UR8][R4.64+0x18] ;  /* 0x0000180804087981 */ /* 0x000f62000c1e1900 */
[----:B---3--:R-:W-:Y:S01]  /*09d0*/  FADD R15, R10, R15 ;  /* 0x0000000f0a0f7221 */ /* 0x008fe20000000000 */
[----:B----4-:R-:W-:Y:S02]  /*09e0*/  FADD R17, R12, R17 ;  /* 0x000000110c117221 */ /* 0x010fe40000000000 */
[----:B------:R3:W-:Y:S04]  /*09f0*/  STG.E desc[UR8][R4.64+0xc], R13 ;  /* 0x00000c0d04007986 */ /* 0x0007e8000c101908 */
[----:B------:R4:W-:Y:S04]  /*0a00*/  STG.E desc[UR8][R4.64+0x10], R15 ;  /* 0x0000100f04007986 */ /* 0x0009e8000c101908 */
[----:B------:R4:W-:Y:S04]  /*0a10*/  STG.E desc[UR8][R4.64+0x14], R17 ;  /* 0x0000141104007986 */ /* 0x0009e8000c101908 */
[----:B------:R-:W5:Y:S04]  /*0a20*/  LDG.E R10, desc[UR8][R4.64+0x1c] ;  /* 0x00001c08040a7981 */ /* 0x000f68000c1e1900 */
[----:B------:R-:W5:Y:S04]  /*0a30*/  LDG.E R12, desc[UR8][R4.64+0x20] ;  /* 0x00002008040c7981 */ /* 0x000f68000c1e1900 */
[----:B0-----:R-:W5:Y:S04]  /*0a40*/  LDG.E R7, desc[UR8][R2.64+0x18] ;  /* 0x0000180802077981 */ /* 0x001f68000c1e1900 */
[----:B-1----:R-:W5:Y:S04]  /*0a50*/  LDG.E R9, desc[UR8][R2.64+0x1c] ;  /* 0x00001c0802097981 */ /* 0x002f68000c1e1900 */
[----:B--2---:R-:W2:Y:S04]  /*0a60*/  LDG.E R11, desc[UR8][R2.64+0x20] ;  /* 0x00002008020b7981 */ /* 0x004ea8000c1e1900 */
[----:B---3--:R-:W3:Y:S04]  /*0a70*/  LDG.E R13, desc[UR8][R4.64+0x24] ;  /* 0x00002408040d7981 */ /* 0x008ee8000c1e1900 */
[----:B----4-:R-:W4:Y:S04]  /*0a80*/  LDG.E R15, desc[UR8][R4.64+0x28] ;  /* 0x00002808040f7981 */ /* 0x010f28000c1e1900 */
[----:B------:R-:W4:Y:S01]  /*0a90*/  LDG.E R17, desc[UR8][R4.64+0x2c] ;  /* 0x00002c0804117981 */ /* 0x000f22000c1e1900 */
[----:B-----5:R-:W-:Y:S01]  /*0aa0*/  FADD R7, R7, R8 ;  /* 0x0000000807077221 */ /* 0x020fe20000000000 */
[----:B------:R-:W-:Y:S01]  /*0ab0*/  FADD R9, R9, R10 ;  /* 0x0000000a09097221 */ /* 0x000fe20000000000 */
[----:B--2---:R-:W-:-:S03]  /*0ac0*/  FADD R11, R11, R12 ;  /* 0x0000000c0b0b7221 */ /* 0x004fc60000000000 */
[----:B------:R0:W-:Y:S04]  /*0ad0*/  STG.E desc[UR8][R4.64+0x18], R7 ;  /* 0x0000180704007986 */ /* 0x0001e8000c101908 */
[----:B------:R0:W-:Y:S04]  /*0ae0*/  STG.E desc[UR8][R4.64+0x1c], R9 ;  /* 0x00001c0904007986 */ /* 0x0001e8000c101908 */
[----:B------:R0:W-:Y:S04]  /*0af0*/  STG.E desc[UR8][R4.64+0x20], R11 ;  /* 0x0000200b04007986 */ /* 0x0001e8000c101908 */
[----:B------:R-:W3:Y:S04]  /*0b00*/  LDG.E R8, desc[UR8][R2.64+0x24] ;  /* 0x0000240802087981 */ /* 0x000ee8000c1e1900 */
[----:B------:R-:W4:Y:S04]  /*0b10*/  LDG.E R10, desc[UR8][R2.64+0x28] ;  /* 0x00002808020a7981 */ /* 0x000f28000c1e1900 */
[----:B------:R-:W2:Y:S01]  /*0b20*/  LDG.E R12, desc[UR8][R2.64+0x2c] ;  /* 0x00002c08020c7981 */ /* 0x000ea2000c1e1900 */
[----:B------:R-:W-:Y:S01]  /*0b30*/  IADD3 R0, PT, PT, R0, 0x4, RZ ;  /* 0x0000000400007810 */ /* 0x000fe20007ffe0ff */
[----:B---3--:R-:W-:Y:S01]  /*0b40*/  FADD R13, R8, R13 ;  /* 0x0000000d080d7221 */ /* 0x008fe20000000000 */
[----:B----4-:R-:W-:Y:S01]  /*0b50*/  FADD R15, R10, R15 ;  /* 0x0000000f0a0f7221 */ /* 0x010fe20000000000 */
[----:B--2---:R-:W-:-:S03]  /*0b60*/  FADD R17, R12, R17 ;  /* 0x000000110c117221 */ /* 0x004fc60000000000 */
[----:B------:R0:W-:Y:S04]  /*0b70*/  STG.E desc[UR8][R4.64+0x24], R13 ;  /* 0x0000240d04007986 */ /* 0x0001e8000c101908 */
[----:B------:R0:W-:Y:S04]  /*0b80*/  STG.E desc[UR8][R4.64+0x28], R15 ;  /* 0x0000280f04007986 */ /* 0x0001e8000c101908 */
[----:B------:R0:W-:Y:S02]  /*0b90*/  STG.E desc[UR8][R4.64+0x2c], R17 ;  /* 0x00002c1104007986 */ /* 0x0001e4000c101908 */
.L_x_2:
[----:B------:R-:W-:Y:S05]  /*0ba0*/  @!P1 EXIT ;  /* 0x000000000000994d */ /* 0x000fea0003800000 */
[----:B------:R-:W-:Y:S02]  /*0bb0*/  ISETP.NE.AND P0, PT, R16, 0x1, PT ;  /* 0x000000011000780c */ /* 0x000fe40003f05270 */
[----:B------:R-:W-:-:S04]  /*0bc0*/  LOP3.LUT R6, R6, 0x1, RZ, 0xc0, !PT ;  /* 0x0000000106067812 */ /* 0x000fc800078ec0ff */
[----:B------:R-:W-:-:S07]  /*0bd0*/  ISETP.NE.U32.AND P1, PT, R6, 0x1, PT ;  /* 0x000000010600780c */ /* 0x000fce0003f25070 */
[----:B------:R-:W-:Y:S06]  /*0be0*/  @!P0 BRA `(.L_x_3) ;  /* 0x0000000000748947 */ /* 0x000fec0003800000 */
[----:B01----:R-:W0:Y:S08]  /*0bf0*/  LDC.64 R4, c[0x0][0x388] ;  /* 0x0000e200ff047b82 */ /* 0x003e300000000a00 */
[----:B------:R-:W1:Y:S01]  /*0c00*/  LDC.64 R2, c[0x0][0x390] ;  /* 0x0000e400ff027b82 */ /* 0x000e620000000a00 */
        /* <DEDUP_REMOVED lines=20> */
[----:B------:R-:W-:Y:S01]  /*0d50*/  IADD3 R0, PT, PT, R0, 0x2, RZ ;  /* 0x0000000200007810 */ /* 0x000fe20007ffe0ff */
[----:B-----5:R-:W-:Y:S01]  /*0d60*/  FADD R13, R6, R13 ;  /* 0x0000000d060d7221 */ /* 0x020fe20000000000 */
[----:B---3--:R-:W-:Y:S01]  /*0d70*/  FADD R15, R8, R15 ;  /* 0x0000000f080f7221 */ /* 0x008fe20000000000 */
[----:B----4-:R-:W-:-:S03]  /*0d80*/  FADD R17, R10, R17 ;  /* 0x000000110a117221 */ /* 0x010fc60000000000 */
[----:B------:R2:W-:Y:S04]  /*0d90*/  STG.E desc[UR8][R2.64+0xc], R13 ;  /* 0x00000c0d02007986 */ /* 0x0005e8000c101908 */
[----:B------:R2:W-:Y:S04]  /*0da0*/  STG.E desc[UR8][R2.64+0x10], R15 ;  /* 0x0000100f02007986 */ /* 0x0005e8000c101908 */
[----:B------:R2:W-:Y:S02]  /*0db0*/  STG.E desc[UR8][R2.64+0x14], R17 ;  /* 0x0000141102007986 */ /* 0x0005e4000c101908 */
.L_x_3:
[----:B------:R-:W-:Y:S05]  /*0dc0*/  @P1 EXIT ;  /* 0x000000000000194d */ /* 0x000fea0003800000 */
[----:B--2---:R-:W2:Y:S08]  /*0dd0*/  LDC.64 R2, c[0x0][0x388] ;  /* 0x0000e200ff027b82 */ /* 0x004eb00000000a00 */
[----:B01----:R-:W0:Y:S01]  /*0de0*/  LDC.64 R4, c[0x0][0x390] ;  /* 0x0000e400ff047b82 */ /* 0x003e220000000a00 */
[----:B--2---:R-:W-:-:S05]  /*0df0*/  IMAD.WIDE.U32 R2, R0, 0xc, R2 ;  /* 0x0000000c00027825 */ /* 0x004fca00078e0002 */
[----:B------:R-:W2:Y:S01]  /*0e00*/  LDG.E R6, desc[UR8][R2.64+0x4] ;  /* 0x0000040802067981 */ /* 0x000ea2000c1e1900 */
[----:B0-----:R-:W-:-:S03]  /*0e10*/  IMAD.WIDE.U32 R4, R0, 0xc, R4 ;  /* 0x0000000c00047825 */ /* 0x001fc600078e0004 */
[----:B------:R-:W3:Y:S04]  /*0e20*/  LDG.E R8, desc[UR8][R2.64+0x8] ;  /* 0x0000080802087981 */ /* 0x000ee8000c1e1900 */
[----:B------:R-:W4:Y:S04]  /*0e30*/  LDG.E R0, desc[UR8][R2.64] ;  /* 0x0000000802007981 */ /* 0x000f28000c1e1900 */
[----:B------:R-:W4:Y:S04]  /*0e40*/  LDG.E R7, desc[UR8][R4.64] ;  /* 0x0000000804077981 */ /* 0x000f28000c1e1900 */
[----:B------:R-:W2:Y:S04]  /*0e50*/  LDG.E R9, desc[UR8][R4.64+0x4] ;  /* 0x0000040804097981 */ /* 0x000ea8000c1e1900 */
[----:B------:R-:W3:Y:S01]  /*0e60*/  LDG.E R11, desc[UR8][R4.64+0x8] ;  /* 0x00000808040b7981 */ /* 0x000ee2000c1e1900 */
[----:B----4-:R-:W-:Y:S01]  /*0e70*/  FADD R7, R0, R7 ;  /* 0x0000000700077221 */ /* 0x010fe20000000000 */
[----:B--2---:R-:W-:Y:S01]  /*0e80*/  FADD R9, R6, R9 ;  /* 0x0000000906097221 */ /* 0x004fe20000000000 */
[----:B---3--:R-:W-:-:S03]  /*0e90*/  FADD R11, R8, R11 ;  /* 0x0000000b080b7221 */ /* 0x008fc60000000000 */
[----:B------:R-:W-:Y:S04]  /*0ea0*/  STG.E desc[UR8][R4.64], R7 ;  /* 0x0000000704007986 */ /* 0x000fe8000c101908 */
[----:B------:R-:W-:Y:S04]  /*0eb0*/  STG.E desc[UR8][R4.64+0x4], R9 ;  /* 0x0000040904007986 */ /* 0x000fe8000c101908 */
[----:B------:R-:W-:Y:S01]  /*0ec0*/  STG.E desc[UR8][R4.64+0x8], R11 ;  /* 0x0000080b04007986 */ /* 0x000fe2000c101908 */
[----:B------:R-:W-:Y:S05]  /*0ed0*/  EXIT ;  /* 0x000000000000794d */ /* 0x000fea0003800000 */
.L_x_4:
[----:B------:R-:W-:-:S00]  /*0ee0*/  BRA `(.L_x_4) ;  /* 0xfffffffc00fc7947 */ /* 0x000fc0000383ffff */
[----:B------:R-:W-:-:S00]  /*0ef0*/  NOP ;  /* 0x0000000000007918 */ /* 0x000fc00000000000 */
        /* <DEDUP_REMOVED lines=8> */
.L_x_67:


//--------------------- .text._Z7processP4vec3    --------------------------
	.section	.text._Z7processP4vec3,"ax",@progbits
	.align	128
        .global         _Z7processP4vec3
        .type           _Z7processP4vec3,@function
        .size           _Z7processP4vec3,(.L_x_68 - _Z7processP4vec3)
        .other          _Z7processP4vec3,@"STO_CUDA_ENTRY STV_DEFAULT"
_Z7processP4vec3:
.text._Z7processP4vec3:
[----:B------:R-:W-:Y:S01]  /*0000*/  LDC R1, c[0x0][0x37c] ;  /* 0x0000df00ff017b82 */ /* 0x000fe20000000800 */
[----:B------:R-:W0:Y:S07]  /*0010*/  S2R R5, SR_TID.Y ;  /* 0x0000000000057919 */ /* 0x000e2e0000002200 */
[----:B------:R-:W1:Y:S01]  /*0020*/  LDC R3, c[0x0][0x360] ;  /* 0x0000d800ff037b82 */ /* 0x000e620000000800 */
[----:B------:R-:W1:Y:S07]  /*0030*/  S2R R0, SR_TID.X ;  /* 0x0000000000007919 */ /* 0x000e6e0000002100 */
[----:B------:R-:W0:Y:S08]  /*0040*/  S2UR UR5, SR_CTAID.Y ;  /* 0x00000000000579c3 */ /* 0x000e300000002600 */
[----:B------:R-:W0:Y:S08]  /*0050*/  LDC R2, c[0x0][0x364] ;  /* 0x0000d900ff027b82 */ /* 0x000e300000000800 */
[----:B------:R-:W1:Y:S01]  /*0060*/  S2UR UR4, SR_CTAID.X ;  /* 0x00000000000479c3 */ /* 0x000e620000002500 */
[----:B0-----:R-:W-:-:S05]  /*0070*/  IMAD R5, R2, UR5, R5 ;  /* 0x0000000502057c24 */ /* 0x001fca000f8e0205 */
[----:B------:R-:W-:Y:S01]  /*0080*/  ISETP.GT.U32.AND P0, PT, R5, 0x2cf, PT ;  /* 0x000002cf0500780c */ /* 0x000fe20003f04070 */
[----:B-1----:R-:W-:-:S05]  /*0090*/  IMAD R0, R3, UR4, R0 ;  /* 0x0000000403007c24 */ /* 0x002fca000f8e0200 */
[----:B------:R-:W-:-:S13]  /*00a0*/  ISETP.GT.OR P0, PT, R0, 0x4ff, P0 ;  /* 0x000004ff0000780c */ /* 0x000fda0000704670 */
[----:B------:R-:W-:Y:S05]  /*00b0*/  @P0 EXIT ;  /* 0x000000000000094d */ /* 0x000fea0003800000 */
[----:B------:R-:W0:Y:S01]  /*00c0*/  LDC.64 R2, c[0x0][0x380] ;  /* 0x0000e000ff027b82 */ /* 0x000e220000000a00 */
[----:B------:R-:W1:Y:S01]  /*00d0*/  LDCU.64 UR4, c[0x0][0x358] ;  /* 0x00006b00ff0477ac */ /* 0x000e620008000a00 */
[----:B------:R-:W-:-:S04]  /*00e0*/  IMAD R5, R5, 0x500, R0 ;  /* 0x0000050005057824 */ /* 0x000fc800078e0200 */
[----:B0-----:R-:W-:-:S05]  /*00f0*/  IMAD.WIDE R2, R5, 0xc, R2 ;  /* 0x0000000c05027825 */ /* 0x001fca00078e0202 */
[----:B-1----:R-:W2:Y:S04]  /*0100*/  LDG.E R0, desc[UR4][R2.64] ;  /* 0x0000000402007981 */ /* 0x002ea8000c1e1900 */
[----:B------:R-:W3:Y:S04]  /*0110*/  LDG.E R4, desc[UR4][R2.64+0x4] ;  /* 0x0000040402047981 */ /* 0x000ee8000c1e1900 */
[----:B------:R-:W4:Y:S01]  /*0120*/  LDG.E R5, desc[UR4][R2.64+0x8] ;  /* 0x0000080402057981 */ /* 0x000f22000c1e1900 */
[----:B--2---:R-:W-:Y:S02]  /*0130*/  FSETP.GEU.AND P0, PT, R0, RZ, PT ;  /* 0x000000ff0000720b */ /* 0x004fe40003f0e000 */
[----:B---3--:R-:W-:-:S02]  /*0140*/  FSETP.GEU.AND P1, PT, R4, RZ, PT ;  /* 0x000000ff0400720b */ /* 0x008fc40003f2e000 */
[----:B----4-:R-:W-:-:S09]  /*0150*/  FSETP.GEU.AND P2, PT, R5, RZ, PT ;  /* 0x000000ff0500720b */ /* 0x010fd20003f4e000 */
[----:B------:R-:W-:Y:S01]  /*0160*/  @!P0 IMAD.MOV.U32 R0, RZ, RZ, RZ ;  /* 0x000000ffff008224 */ /* 0x000fe200078e00ff */
[----:B------:R0:W-:Y:S01]  /*0170*/  @!P0 STG.E desc[UR4][R2.64], RZ ;  /* 0x000000ff02008986 */ /* 0x0001e2000c101904 */
[----:B------:R-:W-:-:S03]  /*0180*/  @!P1 IMAD.MOV.U32 R4, RZ, RZ, RZ ;  /* 0x000000ffff049224 */ /* 0x000fc600078e00ff */
[----:B------:R-:W-:Y:S01]  /*0190*/  FSETP.GT.AND P3, PT, R0, 1, PT ;  /* 0x3f8000000000780b */ /* 0x000fe20003f64000 */
[----:B------:R0:W-:Y:S01]  /*01a0*/  @!P1 STG.E desc[UR4][R2.64+0x4], RZ ;  /* 0x000004ff02009986 */ /* 0x0001e2000c101904 */
[----:B------:R-:W-:Y:S01]  /*01b0*/  @!P2 IMAD.MOV.U32 R5, RZ, RZ, RZ ;  /* 0x000000ffff05a224 */ /* 0x000fe200078e00ff */
[----:B------:R-:W-:Y:S02]  /*01c0*/  FSETP.GT.AND P4, PT, R4, 1, PT ;  /* 0x3f8000000400780b */ /* 0x000fe40003f84000 */
[----:B------:R0:W-:Y:S02]  /*01d0*/  @!P2 STG.E desc[UR4][R2.64+0x8], RZ ;  /* 0x000008ff0200a986 */ /* 0x0001e4000c101904 */
[----:B------:R-:W-:-:S06]  /*01e0*/  FSETP.GT.AND P5, PT, R5, 1, PT ;  /* 0x3f8000000500780b */ /* 0x000fcc0003fa4000 */
[----:B------:R-:W-:-:S03]  /*01f0*/  @P3 MOV R5, 0x3f800000 ;  /* 0x3f80000000053802 */ /* 0x000fc60000000f00 */
[----:B------:R-:W-:Y:S02]  /*0200*/  @P4 IMAD.MOV.U32 R7, RZ, RZ, 0x3f800000 ;  /* 0x3f800000ff074424 */ /* 0x000fe400078e00ff */
[----:B------:R0:W-:Y:S04]  /*0210*/  @P3 STG.E desc[UR4][R2.64], R5 ;  /* 0x0000000502003986 */ /* 0x0001e8000c101904 */
[----:B------:R0:W-:Y:S01]  /*0220*/  @P4 STG.E desc[UR4][R2.64+0x4], R7 ;  /* 0x0000040702004986 */ /* 0x0001e2000c101904 */
[----:B------:R-:W-:Y:S05]  /*0230*/  @!P5 EXIT ;  /* 0x000000000000d94d */ /* 0x000fea0003800000 */
[----:B0-----:R-:W-:-:S05]  /*0240*/  HFMA2 R5, -RZ, RZ, 1.875, 0 ;  /* 0x3f800000ff057431 */ /* 0x001fca00000001ff */
[----:B------:R-:W-:Y:S01]  /*0250*/  STG.E desc[UR4][R2.64+0x8], R5 ;  /* 0x0000080502007986 */ /* 0x000fe2000c101904 */
[----:B------:R-:W-:Y:S05]  /*0260*/  EXIT ;  /* 0x000000000000794d */ /* 0x000fea0003800000 */
.L_x_5:
        /* <DEDUP_REMOVED lines=9> */
.L_x_68:


//--------------------- .text._Z6renderP4vec36Cameraii --------------------------
	.section	.text._Z6renderP4vec36Cameraii,"ax",@progbits
	.align	128
        .global         _Z6renderP4vec36Cameraii
        .type           _Z6renderP4vec36Cameraii,@function
        .size           _Z6renderP4vec36Cameraii,(.L_x_66 - _Z6renderP4vec36Cameraii)
        .other          _Z6renderP4vec36Cameraii,@"STO_CUDA_ENTRY STV_DEFAULT"
_Z6renderP4vec36Cameraii:
.text._Z6renderP4vec36Cameraii:
[----:B------:R-:W0:Y:S01]  /*0000*/  LDC R1, c[0x0][0x37c] ;  /* 0x0000df00ff017b82 */ /* 0x000e220000000800 */
[----:B------:R-:W1:Y:S01]  /*0010*/  S2R R16, SR_TID.Y ;  /* 0x0000000000107919 */ /* 0x000e620000002200 */
[----:B------:R-:W2:Y:S06]  /*0020*/  LDCU UR5, c[0x0][0x2fc] ;  /* 0x00005f80ff0577ac */ /* 0x000eac0008000800 */
[----:B------:R-:W3:Y:S01]  /*0030*/  LDC R0, c[0x0][0x360] ;  /* 0x0000d800ff007b82 */ /* 0x000ee20000000800 */
[----:B0-----:R-:W-:Y:S01]  /*0040*/  IADD3 R1, PT, PT, R1, -0x18, RZ ;  /* 0xffffffe801017810 */ /* 0x001fe20007ffe0ff */
[----:B------:R-:W3:Y:S01]  /*0050*/  S2R R19, SR_TID.X ;  /* 0x0000000000137919 */ /* 0x000ee20000002100 */
[----:B------:R-:W0:Y:S05]  /*0060*/  LDCU UR4, c[0x0][0x2f8] ;  /* 0x00005f00ff0477ac */ /* 0x000e2a0008000800 */
[----:B------:R-:W1:Y:S08]  /*0070*/  S2UR UR7, SR_CTAID.Y ;  /* 0x00000000000779c3 */ /* 0x000e700000002600 */
[----:B------:R-:W1:Y:S01]  /*0080*/  LDC R3, c[0x0][0x364] ;  /* 0x0000d900ff037b82 */ /* 0x000e620000000800 */
[----:B0-----:R-:W-:-:S07]  /*0090*/  IADD3 R18, P1, PT, R1, UR4, RZ ;  /* 0x0000000401127c10 */ /* 0x001fce000ff3e0ff */
[----:B------:R-:W3:Y:S01]  /*00a0*/  S2UR UR6, SR_CTAID.X ;  /* 0x00000000000679c3 */ /* 0x000ee20000002500 */
[----:B--2---:R-:W-:Y:S02]  /*00b0*/  IMAD.X R2, RZ, RZ, UR5, P1 ;  /* 0x00000005ff027e24 */ /* 0x004fe400088e06ff */
[----:B-1----:R-:W-:-:S05]  /*00c0*/  IMAD R16, R3, UR7, R16 ;  /* 0x0000000703107c24 */ /* 0x002fca000f8e0210 */
[----:B------:R-:W-:Y:S01]  /*00d0*/  ISETP.GT.U32.AND P0, PT, R16, 0x2cf, PT ;  /* 0x000002cf1000780c */ /* 0x000fe20003f04070 */
[----:B---3--:R-:W-:-:S05]  /*00e0*/  IMAD R19, R0, UR6, R19 ;  /* 0x0000000600137c24 */ /* 0x008fca000f8e0213 */
[----:B------:R-:W-:-:S13]  /*00f0*/  ISETP.GT.OR P0, PT, R19, 0x4ff, P0 ;  /* 0x000004ff1300780c */ /* 0x000fda0000704670 */
[----:B------:R-:W-:Y:S05]  /*0100*/  @P0 EXIT ;  /* 0x000000000000094d */ /* 0x000fea0003800000 */
[----:B------:R-:W-:Y:S01]  /*0110*/  HFMA2 R17, -RZ, RZ, 0.787109375, -19.203125 ;  /* 0x3a4ccccdff117431 */ /* 0x000fe200000001ff */
[----:B------:R-:W-:Y:S01]  /*0120*/  IADD3 R4, PT, PT, R19, -0x280, RZ ;  /* 0xfffffd8013047810 */ /* 0x000fe20007ffe0ff */
[----:B------:R-:W-:Y:S01]  /*0130*/  IMAD.MOV.U32 R0, RZ, RZ, 0x44a00000 ;  /* 0x44a00000ff007424 */ /* 0x000fe200078e00ff */
[----:B------:R-:W-:Y:S01]  /*0140*/  BSSY.RECONVERGENT B6, `(.L_x_6) ;  /* 0x000000f000067945 */ /* 0x000fe20003800200 */
[----:B------:R-:W-:Y:S01]  /*0150*/  IMAD R19, R16, 0x500, R19 ;  /* 0x0000050010137824 */ /* 0x000fe200078e0213 */
[----:B------:R-:W-:-:S04]  /*0160*/  I2FP.F32.S32 R4, R4 ;  /* 0x0000000400047245 */ /* 0x000fc80000201400 */
[----:B------:R-:W0:Y:S01]  /*0170*/  FCHK P0, R4, 1280 ;  /* 0x44a0000004007902 */ /* 0x000e220000000000 */
[----:B------:R-:W-:-:S04]  /*0180*/  FFMA R0, R17, -R0, 1 ;  /* 0x3f80000011007423 */ /* 0x000fc80000000800 */
[----:B------:R-:W-:-:S04]  /*0190*/  FFMA R17, R0, R17, 0.00078125001164153218269 ;  /* 0x3a4ccccd00117423 */ /* 0x000fc80000000011 */
[----:B------:R-:W-:-:S04]  /*01a0*/  FFMA R0, R4, R17, RZ ;  /* 0x0000001104007223 */ /* 0x000fc800000000ff */
[----:B------:R-:W-:-:S04]  /*01b0*/  FFMA R3, R0, -1280, R4 ;  /* 0xc4a0000000037823 */ /* 0x000fc80000000004 */
[----:B------:R-:W-:Y:S01]  /*01c0*/  FFMA R17, R17, R3, R0 ;  /* 0x0000000311117223 */ /* 0x000fe20000000000 */
[----:B0-----:R-:W-:Y:S06]  /*01d0*/  @!P0 BRA `(.L_x_7) ;  /* 0x0000000000148947 */ /* 0x001fec0003800000 */
[----:B------:R-:W-:Y:S01]  /*01e0*/  IMAD.MOV.U32 R5, RZ, RZ, 0x44a00000 ;  /* 0x44a00000ff057424 */ /* 0x000fe200078e00ff */
[----:B------:R-:W-:Y:S02]  /*01f0*/  MOV R20, 0x220 ;  /* 0x0000022000147802 */ /* 0x000fe40000000f00 */
[----:B------:R-:W-:-:S07]  /*0200*/  MOV R21, 0x0 ;  /* 0x0000000000157802 */ /* 0x000fce0000000f00 */
[----:B------:R-:W-:Y:S05]  /*0210*/  CALL.REL.NOINC `($__internal_2_$__cuda_sm3x_div_rn_noftz_f32_slowpath) ;  /* 0x0000001c00007944 */ /* 0x000fea0003c00000 */
[----:B------:R-:W-:-:S07]  /*0220*/  IMAD.MOV.U32 R17, RZ, RZ, R4 ;  /* 0x000000ffff117224 */ /* 0x000fce00078e0004 */
.L_x_7:
[----:B------:R-:W-:Y:S05]  /*0230*/  BSYNC.RECONVERGENT B6 ;  /* 0x0000000000067941 */ /* 0x000fea0003800200 */
.L_x_6:
[----:B------:R-:W-:Y:S01]  /*0240*/  IADD3 R4, PT, PT, R16, -0x168, RZ ;  /* 0xfffffe9810047810 */ /* 0x000fe20007ffe0ff */
[----:B------:R-:W-:Y:S01]  /*0250*/  IMAD.MOV.U32 R0, RZ, RZ, 0x44a00000 ;  /* 0x44a00000ff007424 */ /* 0x000fe200078e00ff */
[----:B------:R-:W-:Y:S01]  /*0260*/  MOV R3, 0x3a4ccccd ;  /* 0x3a4ccccd00037802 */ /* 0x000fe20000000f00 */
[----:B------:R-:W-:Y:S01]  /*0270*/  BSSY.RECONVERGENT B6, `(.L_x_8) ;  /* 0x000000e000067945 */ /* 0x000fe20003800200 */
[----:B------:R-:W-:-:S03]  /*0280*/  I2FP.F32.S32 R4, R4 ;  /* 0x0000000400047245 */ /* 0x000fc60000201400 */
[----:B------:R-:W-:Y:S01]  /*0290*/  FFMA R0, R3, -R0, 1 ;  /* 0x3f80000003007423 */ /* 0x000fe20000000800 */
[----:B------:R-:W0:Y:S03]  /*02a0*/  FCHK P0, R4, 1280 ;  /* 0x44a0000004007902 */ /* 0x000e260000000000 */
[----:B------:R-:W-:-:S04]  /*02b0*/  FFMA R3, R0, R3, 0.00078125001164153218269 ;  /* 0x3a4ccccd00037423 */ /* 0x000fc80000000003 */
[----:B------:R-:W-:-:S04]  /*02c0*/  FFMA R5, R3, R4, RZ ;  /* 0x0000000403057223 */ /* 0x000fc800000000ff */
[----:B------:R-:W-:-:S04]  /*02d0*/  FFMA R8, R5, -1280, R4 ;  /* 0xc4a0000005087823 */ /* 0x000fc80000000004 */
[----:B------:R-:W-:Y:S01]  /*02e0*/  FFMA R8, R3, R8, R5 ;  /* 0x0000000803087223 */ /* 0x000fe20000000005 */
[----:B0-----:R-:W-:Y:S06]  /*02f0*/  @!P0 BRA `(.L_x_9) ;  /* 0x0000000000148947 */ /* 0x001fec0003800000 */
[----:B------:R-:W-:Y:S02]  /*0300*/  HFMA2 R21, -RZ, RZ, 0, 0 ;  /* 0x00000000ff157431 */ /* 0x000fe400000001ff */
[----:B------:R-:W-:Y:S01]  /*0310*/  IMAD.MOV.U32 R5, RZ, RZ, 0x44a00000 ;  /* 0x44a00000ff057424 */ /* 0x000fe200078e00ff */
[----:B------:R-:W-:-:S07]  /*0320*/  MOV R20, 0x340 ;  /* 0x0000034000147802 */ /* 0x000fce0000000f00 */
[----:B------:R-:W-:Y:S05]  /*0330*/  CALL.REL.NOINC `($__internal_2_$__cuda_sm3x_div_rn_noftz_f32_slowpath) ;  /* 0x0000001800b87944 */ /* 0x000fea0003c00000 */
[----:B------:R-:W-:-:S07]  /*0340*/  IMAD.MOV.U32 R8, RZ, RZ, R4 ;  /* 0x000000ffff087224 */ /* 0x000fce00078e0004 */
.L_x_9:
[----:B------:R-:W-:Y:S05]  /*0350*/  BSYNC.RECONVERGENT B6 ;  /* 0x0000000000067941 */ /* 0x000fea0003800200 */
.L_x_8:
[----:B------:R-:W0:Y:S01]  /*0360*/  LDC.64 R4, c[0x0][0x390] ;  /* 0x0000e400ff047b82 */ /* 0x000e220000000a00 */
[----:B------:R-:W1:Y:S01]  /*0370*/  LDCU UR4, c[0x0][0x39c] ;  /* 0x00007380ff0477ac */ /* 0x000e620008000800 */
[----:B------:R-:W-:Y:S01]  /*0380*/  MOV R20, 0x450 ;  /* 0x0000045000147802 */ /* 0x000fe20000000f00 */
[----:B------:R-:W-:Y:S01]  /*0390*/  IMAD.MOV.U32 R21, RZ, RZ, 0x0 ;  /* 0x00000000ff157424 */ /* 0x000fe200078e00ff */
[----:B------:R-:W2:Y:S04]  /*03a0*/  LDCU.64 UR36, c[0x0][0x358] ;  /* 0x00006b00ff2477ac */ /* 0x000ea80008000a00 */
[----:B------:R-:W3:Y:S01]  /*03b0*/  LDC.64 R10, c[0x0][0x388] ;  /* 0x0000e200ff0a7b82 */ /* 0x000ee20000000a00 */
[----:B-1----:R-:W-:Y:S02]  /*03c0*/  MOV R6, UR4 ;  /* 0x0000000400067c02 */ /* 0x002fe40008000f00 */
[----:B0-----:R-:W-:Y:S01]  /*03d0*/  MOV R16, R4 ;  /* 0x0000000400107202 */ /* 0x001fe20000000f00 */
[----:B------:R-:W-:Y:S01]  /*03e0*/  IMAD.MOV.U32 R9, RZ, RZ, R5 ;  /* 0x000000ffff097224 */ /* 0x000fe200078e0005 */
[----:B------:R-:W-:Y:S01]  /*03f0*/  MOV R4, R18 ;  /* 0x0000001200047202 */ /* 0x000fe20000000f00 */
[----:B------:R-:W-:-:S02]  /*0400*/  IMAD.MOV.U32 R5, RZ, RZ, R2 ;  /* 0x000000ffff057224 */ /* 0x000fc400078e0002 */
[----:B------:R0:W-:Y:S04]  /*0410*/  STL.64 [R1+0x8], R16 ;  /* 0x0000081001007387 */ /* 0x0001e80000100a00 */
[----:B------:R0:W-:Y:S04]  /*0420*/  STL.64 [R1+0x10], R8 ;  /* 0x0000100801007387 */ /* 0x0001e80000100a00 */
[----:B--23--:R0:W-:Y:S02]  /*0430*/  STL.64 [R1], R10 ;  /* 0x0000000a01007387 */ /* 0x00c1e40000100a00 */
[----:B0-----:R-:W-:Y:S05]  /*0440*/  CALL.REL.NOINC `($_Z6renderP4vec36Cameraii$_Z5shadeRK3Rayi) ;  /* 0x0000000000187944 */ /* 0x001fea0003c00000 */
[----:B------:R-:W0:Y:S02]  /*0450*/  LDC.64 R2, c[0x0][0x380] ;  /* 0x0000e000ff027b82 */ /* 0x000e240000000a00 */
[----:B0-----:R-:W-:-:S05]  /*0460*/  IMAD.WIDE R2, R19, 0xc, R2 ;  /* 0x0000000c13027825 */ /* 0x001fca00078e0202 */
[----:B------:R-:W-:Y:S04]  /*0470*/  STG.E desc[UR36][R2.64], R4 ;  /* 0x0000000402007986 */ /* 0x000fe8000c101924 */
[----:B------:R-:W-:Y:S04]  /*0480*/  STG.E desc[UR36][R2.64+0x4], R5 ;  /* 0x0000040502007986 */ /* 0x000fe8000c101924 */
[----:B------:R-:W-:Y:S01]  /*0490*/  STG.E desc[UR36][R2.64+0x8], R6 ;  /* 0x0000080602007986 */ /* 0x000fe2000c101924 */
[----:B------:R-:W-:Y:S05]  /*04a0*/  EXIT ;  /* 0x000000000000794d */ /* 0x000fea0003800000 */
        .type           $_Z6renderP4vec36Cameraii$_Z5shadeRK3Rayi,@function
        .size           $_Z6renderP4vec36Cameraii$_Z5shadeRK3Rayi,($__internal_0_$__cuda_sm20_rcp_rn_f32_slowpath - $_Z6renderP4vec36Cameraii$_Z5shadeRK3Rayi)
$_Z6renderP4vec36Cameraii$_Z5shadeRK3Rayi:
[----:B------:R-:W-:Y:S02]  /*04b0*/  IADD3 R1, PT, PT, R1, -0x80, RZ ;  /* 0xffffff8001017810 */ /* 0x000fe40007ffe0ff */
[----:B------:R-:W-:-:S03]  /*04c0*/  MOV R3, R4 ;  /* 0x0000000400037202 */ /* 0x000fc60000000f00 */
[----:B------:R-:W-:Y:S04]  /*04d0*/  STL [R1+0x78], R47 ;  /* 0x0000782f01007387 */ /* 0x000fe80000100800 */
        /* <DEDUP_REMOVED lines=19> */
[----:B------:R0:W-:Y:S04]  /*0610*/  STL [R1+0x74], R46 ;  /* 0x0000742e01007387 */ /* 0x0001e80000100800 */
[----:B------:R1:W-:Y:S04]  /*0620*/  STL [R1+0x70], R45 ;  /* 0x0000702d01007387 */ /* 0x0003e80000100800 */
[----:B------:R2:W-:Y:S01]  /*0630*/  STL [R1+0x6c], R44 ;  /* 0x00006c2c01007387 */ /* 0x0005e20000100800 */
[----:B0-----:R-:W0:Y:S05]  /*0640*/  BMOV.32.CLEAR R46, B9 ;  /* 0x00000000092e7355 */ /* 0x001e2a0000100000 */
[----:B------:R3:W-:Y:S01]  /*0650*/  STL [R1+0x68], R39 ;  /* 0x0000682701007387 */ /* 0x0007e20000100800 */
[----:B-1----:R-:W1:Y:S05]  /*0660*/  BMOV.32.CLEAR R45, B8 ;  /* 0x00000000082d7355 */ /* 0x002e6a0000100000 */
[----:B--2---:R-:W2:Y:S05]  /*0670*/  BMOV.32.CLEAR R44, B7 ;  /* 0x00000000072c7355 */ /* 0x004eaa0000100000 */
[----:B---3--:R-:W3:Y:S05]  /*0680*/  BMOV.32.CLEAR R39, B6 ;  /* 0x0000000006277355 */ /* 0x008eea0000100000 */
[----:B------:R4:W-:Y:S02]  /*0690*/  STL [R1+0x4c], R28 ;  /* 0x00004c1c01007387 */ /* 0x0009e40000100800 */
[----:B----4-:R-:W-:Y:S01]  /*06a0*/  IMAD.MOV.U32 R28, RZ, RZ, R6 ;  /* 0x000000ffff1c7224 */ /* 0x010fe200078e0006 */
[----:B------:R-:W4:Y:S01]  /*06b0*/  LDC R0, c[0x0][0x2f8] ;  /* 0x0000be00ff007b82 */ /* 0x000f220000000800 */
[----:B------:R-:W5:Y:S03]  /*06c0*/  LDCU UR4, c[0x0][0x2fc] ;  /* 0x00005f80ff0477ac */ /* 0x000f660008000800 */
[----:B------:R-:W-:Y:S01]  /*06d0*/  ISETP.GE.AND P0, PT, R28, 0x1, PT ;  /* 0x000000011c00780c */ /* 0x000fe20003f06270 */
[----:B------:R-:W-:Y:S01]  /*06e0*/  BSSY.RECONVERGENT B9, `(.L_x_10) ;  /* 0x0000103000097945 */ /* 0x000fe20003800200 */
[----:B------:R-:W-:Y:S01]  /*06f0*/  CS2R R4, SRZ ;  /* 0x0000000000047805 */ /* 0x000fe2000001ff00 */
[----:B------:R-:W-:Y:S01]  /*0700*/  IMAD.MOV.U32 R6, RZ, RZ, RZ ;  /* 0x000000ffff067224 */ /* 0x000fe200078e00ff */
[----:B----4-:R-:W-:-:S04]  /*0710*/  IADD3 R30, P1, PT, R1, R0, RZ ;  /* 0x00000000011e7210 */ /* 0x010fc80007f3e0ff */
[----:B-----5:R-:W-:-:S05]  /*0720*/  IADD3.X R29, PT, PT, RZ, UR4, RZ, P1, !PT ;  /* 0x00000004ff1d7c10 */ /* 0x020fca0008ffe4ff */
[----:B0123--:R-:W-:Y:S05]  /*0730*/  @!P0 BRA `(.L_x_11) ;  /* 0x0000000c00f48947 */ /* 0x00ffea0003800000 */
[----:B------:R-:W-:-:S05]  /*0740*/  IMAD.IADD R6, R3, 0x1, -R0 ;  /* 0x0000000103067824 */ /* 0x000fca00078e0a00 */
[----:B------:R-:W2:Y:S04]  /*0750*/  LDL R26, [R6+0x4] ;  /* 0x00000400061a7983 */ /* 0x000ea80000100800 */
[----:B------:R-:W3:Y:S04]  /*0760*/  LDL R23, [R6+0x10] ;  /* 0x0000100006177983 */ /* 0x000ee80000100800 */
[----:B------:R-:W4:Y:S04]  /*0770*/  LDL R25, [R6+0x8] ;  /* 0x0000080006197983 */ /* 0x000f280000100800 */
[----:B------:R-:W5:Y:S04]  /*0780*/  LDL R27, [R6] ;  /* 0x00000000061b7983 */ /* 0x000f680000100800 */
[----:B------:R-:W5:Y:S04]  /*0790*/  LDL R24, [R6+0xc] ;  /* 0x00000c0006187983 */ /* 0x000f680000100800 */
[----:B------:R-:W5:Y:S01]  /*07a0*/  LDL R22, [R6+0x14] ;  /* 0x0000140006167983 */ /* 0x000f620000100800 */
[----:B------:R-:W0:Y:S01]  /*07b0*/  LDCU UR4, c[0x3][URZ] ;  /* 0x00c00000ff0477ac */ /* 0x000e220008000800 */
[----:B------:R-:W-:Y:S01]  /*07c0*/  BSSY.RECONVERGENT B8, `(.L_x_12) ;  /* 0x00000a1000087945 */ /* 0x000fe20003800200 */
[----:B------:R-:W-:Y:S01]  /*07d0*/  HFMA2 R31, -RZ, RZ, 0, 0 ;  /* 0x00000000ff1f7431 */ /* 0x000fe200000001ff */
[----:B------:R-:W-:-:S02]  /*07e0*/  CS2R R16, SRZ ;  /* 0x0000000000107805 */ /* 0x000fc4000001ff00 */
[----:B------:R-:W-:Y:S01]  /*07f0*/  CS2R R18, SRZ ;  /* 0x0000000000127805 */ /* 0x000fe2000001ff00 */
[----:B0-----:R-:W-:Y:S02]  /*0800*/  IMAD.U32 R37, RZ, RZ, UR4 ;  /* 0x00000004ff257e24 */ /* 0x001fe4000f8e00ff */
[C---:B--2---:R-:W-:Y:S01]  /*0810*/  FMUL R0, R26.reuse, R26 ;  /* 0x0000001a1a007220 */ /* 0x044fe20000400000 */
[----:B---3--:R-:W-:Y:S01]  /*0820*/  FMUL R5, R23, R23 ;  /* 0x0000001717057220 */ /* 0x008fe20000400000 */
[----:B----4-:R-:W-:Y:S02]  /*0830*/  FADD R3, R25, -5 ;  /* 0xc0a0000019037421 */ /* 0x010fe40000000000 */
[----:B-----5:R-:W-:Y:S01]  /*0840*/  FFMA R2, R27, R27, R0 ;  /* 0x0000001b1b027223 */ /* 0x020fe20000000000 */
[----:B------:R-:W-:Y:S01]  /*0850*/  FMUL R0, R26, R23 ;  /* 0x000000171a007220 */ /* 0x000fe20000400000 */
[-C--:B------:R-:W-:Y:S02]  /*0860*/  FFMA R5, R24, R24.reuse, R5 ;  /* 0x0000001818057223 */ /* 0x080fe40000000005 */
[----:B------:R-:W-:Y:S01]  /*0870*/  FFMA R4, R3, R3, R2 ;  /* 0x0000000303047223 */ /* 0x000fe20000000002 */
[----:B------:R-:W-:Y:S01]  /*0880*/  FFMA R0, R27, R24, R0 ;  /* 0x000000181b007223 */ /* 0x000fe20000000000 */
[----:B------:R-:W-:-:S02]  /*0890*/  FFMA R2, R22, R22, R5 ;  /* 0x0000001616027223 */ /* 0x000fc40000000005 */
[----:B------:R-:W-:Y:S01]  /*08a0*/  FADD R5, R4, -1 ;  /* 0xbf80000004057421 */ /* 0x000fe20000000000 */
[----:B------:R-:W-:-:S03]  /*08b0*/  FFMA R36, R3, R22, R0 ;  /* 0x0000001603247223 */ /* 0x000fc60000000000 */
[----:B------:R-:W-:-:S04]  /*08c0*/  FMUL R5, R2, R5 ;  /* 0x0000000502057220 */ /* 0x000fc80000400000 */
[----:B------:R-:W-:-:S05]  /*08d0*/  FFMA R4, R36, R36, -R5 ;  /* 0x0000002424047223 */ /* 0x000fca0000000805 */
[----:B------:R-:W-:-:S13]  /*08e0*/  FSETP.GT.AND P0, PT, R4, RZ, PT ;  /* 0x000000ff0400720b */ /* 0x000fda0003f04000 */
[----:B------:R-:W-:Y:S05]  /*08f0*/  @!P0 BRA `(.L_x_13) ;  /* 0x0000000800348947 */ /* 0x000fea0003800000 */
[----:B------:R-:W-:Y:S01]  /*0900*/  IADD3 R0, PT, PT, R4, -0xd000000, RZ ;  /* 0xf300000004007810 */ /* 0x000fe20007ffe0ff */
[----:B------:R0:W1:Y:S01]  /*0910*/  MUFU.RSQ R3, R4 ;  /* 0x0000000400037308 */ /* 0x0000620000001400 */
[----:B------:R-:W-:Y:S02]  /*0920*/  BSSY.RECONVERGENT B6, `(.L_x_14) ;  /* 0x000000c000067945 */ /* 0x000fe40003800200 */
[----:B------:R-:W-:-:S13]  /*0930*/  ISETP.GT.U32.AND P0, PT, R0, 0x727fffff, PT ;  /* 0x727fffff0000780c */ /* 0x000fda0003f04070 */
[----:B0-----:R-:W-:Y:S05]  /*0940*/  @!P0 BRA `(.L_x_15) ;  /* 0x0000000000148947 */ /* 0x001fea0003800000 */
[----:B------:R-:W-:Y:S01]  /*0950*/  MOV R20, 0x980 ;  /* 0x0000098000147802 */ /* 0x000fe20000000f00 */
[----:B------:R-:W-:-:S07]  /*0960*/  IMAD.MOV.U32 R21, RZ, RZ, 0x0 ;  /* 0x00000000ff157424 */ /* 0x000fce00078e00ff */
[----:B-1----:R-:W-:Y:S05]  /*0970*/  CALL.REL.NOINC `($__internal_1_$__cuda_sm20_sqrt_rn_f32_slowpath) ;  /* 0x0000001000bc7944 */ /* 0x002fea0003c00000 */
[----:B------:R-:W-:Y:S01]  /*0980*/  MOV R47, R4 ;  /* 0x00000004002f7202 */ /* 0x000fe20000000f00 */
[----:B------:R-:W-:Y:S06]  /*0990*/  BRA `(.L_x_16) ;  /* 0x0000000000107947 */ /* 0x000fec0003800000 */
.L_x_15:
[----:B-1----:R-:W-:Y:S01]  /*09a0*/  FMUL.FTZ R47, R4, R3 ;  /* 0x00000003042f7220 */ /* 0x002fe20000410000 */
[----:B------:R-:W-:-:S03]  /*09b0*/  FMUL.FTZ R0, R3, 0.5 ;  /* 0x3f00000003007820 */ /* 0x000fc60000410000 */
[----:B------:R-:W-:-:S04]  /*09c0*/  FFMA R4, -R47, R47, R4 ;  /* 0x0000002f2f047223 */ /* 0x000fc80000000104 */
[----:B------:R-:W-:-:S07]  /*09d0*/  FFMA R47, R4, R0, R47 ;  /* 0x00000000042f7223 */ /* 0x000fce000000002f */
.L_x_16:
[----:B------:R-:W-:Y:S05]  /*09e0*/  BSYNC.RECONVERGENT B6 ;  /* 0x0000000000067941 */ /* 0x000fea0003800200 */
.L_x_14:
[----:B------:R-:W0:Y:S01]  /*09f0*/  MUFU.RCP R3, R2 ;  /* 0x0000000200037308 */ /* 0x000e220000001000 */
[----:B------:R-:W-:Y:S01]  /*0a00*/  FADD R4, -R36, -R47 ;  /* 0x8000002f24047221 */ /* 0x000fe20000000100 */
[----:B------:R-:W-:Y:S06]  /*0a10*/  BSSY.RECONVERGENT B6, `(.L_x_17) ;  /* 0x000000d000067945 */ /* 0x000fec0003800200 */
[----:B------:R-:W1:Y:S01]  /*0a20*/  FCHK P0, R4, R2 ;  /* 0x0000000204007302 */ /* 0x000e620000000000 */
[----:B0-----:R-:W-:-:S04]  /*0a30*/  FFMA R0, -R2, R3, 1 ;  /* 0x3f80000002007423 */ /* 0x001fc80000000103 */
[----:B------:R-:W-:-:S04]  /*0a40*/  FFMA R3, R3, R0, R3 ;  /* 0x0000000003037223 */ /* 0x000fc80000000003 */
[----:B------:R-:W-:-:S04]  /*0a50*/  FFMA R36, R4, R3, RZ ;  /* 0x0000000304247223 */ /* 0x000fc800000000ff */
[----:B------:R-:W-:-:S04]  /*0a60*/  FFMA R0, -R2, R36, R4 ;  /* 0x0000002402007223 */ /* 0x000fc80000000104 */
[----:B------:R-:W-:Y:S01]  /*0a70*/  FFMA R36, R3, R0, R36 ;  /* 0x0000000003247223 */ /* 0x000fe20000000024 */
[----:B-1----:R-:W-:Y:S06]  /*0a80*/  @!P0 BRA `(.L_x_18) ;  /* 0x0000000000148947 */ /* 0x002fec0003800000 */
[----:B------:R-:W-:Y:S02]  /*0a90*/  HFMA2 R21, -RZ, RZ, 0, 0 ;  /* 0x00000000ff157431 */ /* 0x000fe400000001ff */
[----:B------:R-:W-:Y:S01]  /*0aa0*/  IMAD.MOV.U32 R5, RZ, RZ, R2 ;  /* 0x000000ffff057224 */ /* 0x000fe200078e0002 */
[----:B------:R-:W-:-:S07]  /*0ab0*/  MOV R20, 0xad0 ;  /* 0x00000ad000147802 */ /* 0x000fce0000000f00 */
[----:B------:R-:W-:Y:S05]  /*0ac0*/  CALL.REL.NOINC `($__internal_2_$__cuda_sm3x_div_rn_noftz_f32_slowpath) ;  /* 0x0000001000d47944 */ /* 0x000fea0003c00000 */
[----:B------:R-:W-:-:S07]  /*0ad0*/  IMAD.MOV.U32 R36, RZ, RZ, R4 ;  /* 0x000000ffff247224 */ /* 0x000fce00078e0004 */
.L_x_18:
[----:B------:R-:W-:Y:S05]  /*0ae0*/  BSYNC.RECONVERGENT B6 ;  /* 0x0000000000067941 */ /* 0x000fea0003800200 */
.L_x_17:
[----:B------:R-:W0:Y:S01]  /*0af0*/  LDCU UR4, c[0x3][URZ] ;  /* 0x00c00000ff0477ac */ /* 0x000e220008000800 */
[----:B------:R-:W-:Y:S01]  /*0b00*/  BSSY.RECONVERGENT B7, `(.L_x_19) ;  /* 0x000002e000077945 */ /* 0x000fe20003800200 */
[----:B------:R-:W-:Y:S01]  /*0b10*/  HFMA2 R17, -RZ, RZ, 0, 0 ;  /* 0x00000000ff117431 */ /* 0x000fe200000001ff */
[----:B------:R-:W1:Y:S01]  /*0b20*/  LDCU UR5, c[0x3][URZ] ;  /* 0x00c00000ff0577ac */ /* 0x000e620008000800 */
[----:B0-----:R-:W-:-:S04]  /*0b30*/  FSETP.GEU.AND P0, PT, R36, UR4, PT ;  /* 0x0000000424007c0b */ /* 0x001fc8000bf0e000 */
[----:B------:R-:W-:Y:S01]  /*0b40*/  FSETP.LEU.OR P0, PT, R36, RZ, P0 ;  /* 0x000000ff2400720b */ /* 0x000fe2000070b400 */
[----:B-1----:R-:W-:-:S12]  /*0b50*/  IMAD.U32 R37, RZ, RZ, UR5 ;  /* 0x00000005ff257e24 */ /* 0x002fd8000f8e00ff */
[----:B------:R-:W-:Y:S05]  /*0b60*/  @P0 BRA `(.L_x_20) ;  /* 0x00000000009c0947 */ /* 0x000fea0003800000 */
[----:B------:R-:W-:Y:S01]  /*0b70*/  IADD3 R0, PT, PT, R2, -0xd000000, RZ ;  /* 0xf300000002007810 */ /* 0x000fe20007ffe0ff */
[----:B------:R0:W1:Y:S01]  /*0b80*/  MUFU.RSQ R5, R2 ;  /* 0x0000000200057308 */ /* 0x0000620000001400 */
[----:B------:R-:W-:Y:S02]  /*0b90*/  BSSY.RECONVERGENT B6, `(.L_x_21) ;  /* 0x000000c000067945 */ /* 0x000fe40003800200 */
[----:B------:R-:W-:-:S13]  /*0ba0*/  ISETP.GT.U32.AND P0, PT, R0, 0x727fffff, PT ;  /* 0x727fffff0000780c */ /* 0x000fda0003f04070 */
[----:B0-----:R-:W-:Y:S05]  /*0bb0*/  @!P0 BRA `(.L_x_22) ;  /* 0x0000000000148947 */ /* 0x001fea0003800000 */
[----:B------:R-:W-:Y:S01]  /*0bc0*/  IMAD.MOV.U32 R4, RZ, RZ, R2 ;  /* 0x000000ffff047224 */ /* 0x000fe200078e0002 */
[----:B------:R-:W-:Y:S02]  /*0bd0*/  MOV R20, 0xc00 ;  /* 0x00000c0000147802 */ /* 0x000fe40000000f00 */
[----:B------:R-:W-:-:S07]  /*0be0*/  MOV R21, 0x0 ;  /* 0x0000000000157802 */ /* 0x000fce0000000f00 */
[----:B-1----:R-:W-:Y:S05]  /*0bf0*/  CALL.REL.NOINC `($__internal_1_$__cuda_sm20_sqrt_rn_f32_slowpath) ;  /* 0x00000010001c7944 */ /* 0x002fea0003c00000 */
[----:B------:R-:W-:Y:S05]  /*0c00*/  BRA `(.L_x_23) ;  /* 0x0000000000107947 */ /* 0x000fea0003800000 */
.L_x_22:
[----:B-1----:R-:W-:Y:S01]  /*0c10*/  FMUL.FTZ R3, R2, R5 ;  /* 0x0000000502037220 */ /* 0x002fe20000410000 */
[----:B------:R-:W-:-:S03]  /*0c20*/  FMUL.FTZ R0, R5, 0.5 ;  /* 0x3f00000005007820 */ /* 0x000fc60000410000 */
[----:B------:R-:W-:-:S04]  /*0c30*/  FFMA R4, -R3, R3, R2 ;  /* 0x0000000303047223 */ /* 0x000fc80000000102 */
[----:B------:R-:W-:-:S07]  /*0c40*/  FFMA R4, R4, R0, R3 ;  /* 0x0000000004047223 */ /* 0x000fce0000000003 */
.L_x_23:
[----:B------:R-:W-:Y:S05]  /*0c50*/  BSYNC.RECONVERGENT B6 ;  /* 0x0000000000067941 */ /* 0x000fea0003800200 */
.L_x_21:
[----:B------:R-:W-:Y:S01]  /*0c60*/  VIADD R0, R4, 0x1800000 ;  /* 0x0180000004007836 */ /* 0x000fe20000000000 */
[----:B------:R-:W-:Y:S04]  /*0c70*/  BSSY.RECONVERGENT B6, `(.L_x_24) ;  /* 0x000000d000067945 */ /* 0x000fe80003800200 */
[----:B------:R-:W-:-:S04]  /*0c80*/  LOP3.LUT R0, R0, 0x7f800000, RZ, 0xc0, !PT ;  /* 0x7f80000000007812 */ /* 0x000fc800078ec0ff */
[----:B------:R-:W-:-:S13]  /*0c90*/  ISETP.GT.U32.AND P0, PT, R0, 0x1ffffff, PT ;  /* 0x01ffffff0000780c */ /* 0x000fda0003f04070 */
[----:B------:R-:W-:Y:S05]  /*0ca0*/  @P0 BRA `(.L_x_25) ;  /* 0x0000000000140947 */ /* 0x000fea0003800000 */
[----:B------:R-:W-:Y:S01]  /*0cb0*/  HFMA2 R21, -RZ, RZ, 0, 0 ;  /* 0x00000000ff157431 */ /* 0x000fe200000001ff */
[----:B------:R-:W-:-:S07]  /*0cc0*/  MOV R20, 0xce0 ;  /* 0x00000ce000147802 */ /* 0x000fce0000000f00 */
[----:B------:R-:W-:Y:S05]  /*0cd0*/  CALL.REL.NOINC `($__internal_0_$__cuda_sm20_rcp_rn_f32_slowpath) ;  /* 0x0000000c000c7944 */ /* 0x000fea0003c00000 */
[----:B------:R-:W-:Y:S01]  /*0ce0*/  IMAD.MOV.U32 R3, RZ, RZ, R4 ;  /* 0x000000ffff037224 */ /* 0x000fe200078e0004 */
[----:B------:R-:W-:Y:S06]  /*0cf0*/  BRA `(.L_x_26) ;  /* 0x0000000000107947 */ /* 0x000fec0003800000 */
.L_x_25:
[----:B------:R-:W0:Y:S02]  /*0d00*/  MUFU.RCP R3, R4 ;  /* 0x0000000400037308 */ /* 0x000e240000001000 */
[----:B0-----:R-:W-:-:S04]  /*0d10*/  FFMA R0, R3, R4, -1 ;  /* 0xbf80000003007423 */ /* 0x001fc80000000004 */
[----:B------:R-:W-:-:S04]  /*0d20*/  FADD.FTZ R0, -R0, -RZ ;  /* 0x800000ff00007221 */ /* 0x000fc80000010100 */
[----:B------:R-:W-:-:S07]  /*0d30*/  FFMA R3, R3, R0, R3 ;  /* 0x0000000003037223 */ /* 0x000fce0000000003 */
.L_x_26:
[----:B------:R-:W-:Y:S05]  /*0d40*/  BSYNC.RECONVERGENT B6 ;  /* 0x0000000000067941 */ /* 0x000fea0003800200 */
.L_x_24:
[-C--:B------:R-:W-:Y:S01]  /*0d50*/  FMUL R18, R22, R3.reuse ;  /* 0x0000000316127220 */ /* 0x080fe20000400000 */
[-C--:B------:R-:W-:Y:S01]  /*0d60*/  FMUL R0, R24, R3.reuse ;  /* 0x0000000318007220 */ /* 0x080fe20000400000 */
[----:B------:R-:W-:Y:S01]  /*0d70*/  FMUL R3, R23, R3 ;  /* 0x0000000317037220 */ /* 0x000fe20000400000 */
[-C--:B------:R-:W-:Y:S01]  /*0d80*/  MOV R37, R36.reuse ;  /* 0x0000002400257202 */ /* 0x080fe20000000f00 */
[-C--:B------:R-:W-:Y:S01]  /*0d90*/  FFMA R18, R18, R36.reuse, R25 ;  /* 0x0000002412127223 */ /* 0x080fe20000000019 */
[-C--:B------:R-:W-:Y:S01]  /*0da0*/  FFMA R19, R0, R36.reuse, R27 ;  /* 0x0000002400137223 */ /* 0x080fe2000000001b */
[----:B------:R-:W-:Y:S01]  /*0db0*/  FFMA R16, R3, R36, R26 ;  /* 0x0000002403107223 */ /* 0x000fe2000000001a */
[----:B------:R-:W-:Y:S02]  /*0dc0*/  IMAD.MOV.U32 R31, RZ, RZ, 0x3f800000 ;  /* 0x3f800000ff1f7424 */ /* 0x000fe400078e00ff */
[----:B------:R-:W-:-:S07]  /*0dd0*/  FADD R17, R18, -5 ;  /* 0xc0a0000012117421 */ /* 0x000fce0000000000 */
.L_x_20:
[----:B------:R-:W-:Y:S05]  /*0de0*/  BSYNC.RECONVERGENT B7 ;  /* 0x0000000000077941 */ /* 0x000fea0003800200 */
.L_x_19:
[----:B------:R-:W0:Y:S01]  /*0df0*/  MUFU.RCP R3, R2 ;  /* 0x0000000200037308 */ /* 0x000e220000001000 */
[----:B------:R-:W-:Y:S01]  /*0e00*/  FMUL R0, R26, R23 ;  /* 0x000000171a007220 */ /* 0x000fe20000400000 */
[----:B------:R-:W-:Y:S01]  /*0e10*/  FADD R5, R25, -5 ;  /* 0xc0a0000019057421 */ /* 0x000fe20000000000 */
[----:B------:R-:W-:Y:S02]  /*0e20*/  BSSY.RECONVERGENT B6, `(.L_x_27) ;  /* 0x0000010000067945 */ /* 0x000fe40003800200 */
[----:B------:R-:W-:-:S04]  /*0e30*/  FFMA R0, R27, R24, R0 ;  /* 0x000000181b007223 */ /* 0x000fc80000000000 */
[----:B------:R-:W-:-:S04]  /*0e40*/  FFMA R4, R5, R22, R0 ;  /* 0x0000001605047223 */ /* 0x000fc80000000000 */
[----:B------:R-:W-:-:S04]  /*0e50*/  FADD R4, -R4, R47 ;  /* 0x0000002f04047221 */ /* 0x000fc80000000100 */
[----:B------:R-:W1:Y:S01]  /*0e60*/  FCHK P0, R4, R2 ;  /* 0x0000000204007302 */ /* 0x000e620000000000 */
[----:B0-----:R-:W-:-:S04]  /*0e70*/  FFMA R0, -R2, R3, 1 ;  /* 0x3f80000002007423 */ /* 0x001fc80000000103 */
[----:B------:R-:W-:-:S04]  /*0e80*/  FFMA R3, R3, R0, R3 ;  /* 0x0000000003037223 */ /* 0x000fc80000000003 */
[----:B------:R-:W-:-:S04]  /*0e90*/  FFMA R5, R3, R4, RZ ;  /* 0x0000000403057223 */ /* 0x000fc800000000ff */
[----:B------:R-:W-:-:S04]  /*0ea0*/  FFMA R36, -R2, R5, R4 ;  /* 0x0000000502247223 */ /* 0x000fc80000000104 */
[----:B------:R-:W-:Y:S01]  /*0eb0*/  FFMA R36, R3, R36, R5 ;  /* 0x0000002403247223 */ /* 0x000fe20000000005 */
[----:B-1----:R-:W-:Y:S06]  /*0ec0*/  @!P0 BRA `(.L_x_28) ;  /* 0x0000000000148947 */ /* 0x002fec0003800000 */
[----:B------:R-:W-:Y:S01]  /*0ed0*/  MOV R5, R2 ;  /* 0x0000000200057202 */ /* 0x000fe20000000f00 */
[----:B------:R-:W-:Y:S01]  /*0ee0*/  IMAD.MOV.U32 R21, RZ, RZ, 0x0 ;  /* 0x00000000ff157424 */ /* 0x000fe200078e00ff */
[----:B------:R-:W-:-:S07]  /*0ef0*/  MOV R20, 0xf10 ;  /* 0x00000f1000147802 */ /* 0x000fce0000000f00 */
[----:B------:R-:W-:Y:S05]  /*0f00*/  CALL.REL.NOINC `($__internal_2_$__cuda_sm3x_div_rn_noftz_f32_slowpath) ;  /* 0x0000000c00c47944 */ /* 0x000fea0003c00000 */
[----:B------:R-:W-:-:S07]  /*0f10*/  MOV R36, R4 ;  /* 0x0000000400247202 */ /* 0x000fce0000000f00 */
.L_x_28:
[----:B------:R-:W-:Y:S05]  /*0f20*/  BSYNC.RECONVERGENT B6 ;  /* 0x0000000000067941 */ /* 0x000fea0003800200 */
.L_x_27:
[----:B------:R-:W-:-:S04]  /*0f30*/  FSETP.GEU.AND P0, PT, R36, R37, PT ;  /* 0x000000252400720b */ /* 0x000fc80003f0e000 */
[----:B------:R-:W-:-:S13]  /*0f40*/  FSETP.LEU.OR P0, PT, R36, RZ, P0 ;  /* 0x000000ff2400720b */ /* 0x000fda000070b400 */
[----:B------:R-:W-:Y:S05]  /*0f50*/  @P0 BRA `(.L_x_13) ;  /* 0x00000000009c0947 */ /* 0x000fea0003800000 */
[----:B------:R-:W-:Y:S01]  /*0f60*/  VIADD R0, R2, 0xf3000000 ;  /* 0xf300000002007836 */ /* 0x000fe20000000000 */
[----:B------:R0:W1:Y:S01]  /*0f70*/  MUFU.RSQ R5, R2 ;  /* 0x0000000200057308 */ /* 0x0000620000001400 */
[----:B------:R-:W-:Y:S03]  /*0f80*/  BSSY.RECONVERGENT B6, `(.L_x_29) ;  /* 0x000000c000067945 */ /* 0x000fe60003800200 */
[----:B------:R-:W-:-:S13]  /*0f90*/  ISETP.GT.U32.AND P0, PT, R0, 0x727fffff, PT ;  /* 0x727fffff0000780c */ /* 0x000fda0003f04070 */
[----:B01----:R-:W-:Y:S05]  /*0fa0*/  @!P0 BRA `(.L_x_30) ;  /* 0x0000000000148947 */ /* 0x003fea0003800000 */
[----:B------:R-:W-:Y:S01]  /*0fb0*/  MOV R4, R2 ;  /* 0x0000000200047202 */ /* 0x000fe20000000f00 */
[----:B------:R-:W-:Y:S01]  /*0fc0*/  IMAD.MOV.U32 R21, RZ, RZ, 0x0 ;  /* 0x00000000ff157424 */ /* 0x000fe200078e00ff */
[----:B------:R-:W-:-:S07]  /*0fd0*/  MOV R20, 0xff0 ;  /* 0x00000ff000147802 */ /* 0x000fce0000000f00 */
[----:B------:R-:W-:Y:S05]  /*0fe0*/  CALL.REL.NOINC `($__internal_1_$__cuda_sm20_sqrt_rn_f32_slowpath) ;  /* 0x0000000c00207944 */ /* 0x000fea0003c00000 */
[----:B------:R-:W-:Y:S05]  /*0ff0*/  BRA `(.L_x_31) ;  /* 0x0000000000107947 */ /* 0x000fea0003800000 */
.L_x_30:
[----:B------:R-:W-:Y:S01]  /*1000*/  FMUL.FTZ R3, R2, R5 ;  /* 0x0000000502037220 */ /* 0x000fe20000410000 */
[----:B------:R-:W-:-:S03]  /*1010*/  FMUL.FTZ R0, R5, 0.5 ;  /* 0x3f00000005007820 */ /* 0x000fc60000410000 */
[----:B------:R-:W-:-:S04]  /*1020*/  FFMA R4, -R3, R3, R2 ;  /* 0x0000000303047223 */ /* 0x000fc80000000102 */
[----:B------:R-:W-:-:S07]  /*1030*/  FFMA R4, R4, R0, R3 ;  /* 0x0000000004047223 */ /* 0x000fce0000000003 */
.L_x_31:
[----:B------:R-:W-:Y:S05]  /*1040*/  BSYNC.RECONVERGENT B6 ;  /* 0x0000000000067941 */ /* 0x000fea0003800200 */
.L_x_29:
[----:B------:R-:W-:Y:S01]  /*1050*/  IADD3 R0, PT, PT, R4, 0x1800000, RZ ;  /* 0x0180000004007810 */ /* 0x000fe20007ffe0ff */
[----:B------:R-:W-:Y:S03]  /*1060*/  BSSY.RECONVERGENT B6, `(.L_x_32) ;  /* 0x000000d000067945 */ /* 0x000fe60003800200 */
[----:B------:R-:W-:-:S04]  /*1070*/  LOP3.LUT R0, R0, 0x7f800000, RZ, 0xc0, !PT ;  /* 0x7f80000000007812 */ /* 0x000fc800078ec0ff */
[----:B------:R-:W-:-:S13]  /*1080*/  ISETP.GT.U32.AND P0, PT, R0, 0x1ffffff, PT ;  /* 0x01ffffff0000780c */ /* 0x000fda0003f04070 */
[----:B------:R-:W-:Y:S05]  /*1090*/  @P0 BRA `(.L_x_33) ;  /* 0x0000000000140947 */ /* 0x000fea0003800000 */
[----:B------:R-:W-:Y:S01]  /*10a0*/  MOV R20, 0x10d0 ;  /* 0x000010d000147802 */ /* 0x000fe20000000f00 */
[----:B------:R-:W-:-:S07]  /*10b0*/  IMAD.MOV.U32 R21, RZ, RZ, 0x0 ;  /* 0x00000000ff157424 */ /* 0x000fce00078e00ff */
[----:B------:R-:W-:Y:S05]  /*10c0*/  CALL.REL.NOINC `($__internal_0_$__cuda_sm20_rcp_rn_f32_slowpath) ;  /* 0x0000000800107944 */ /* 0x000fea0003c00000 */
[----:B------:R-:W-:Y:S01]  /*10d0*/  MOV R3, R4 ;  /* 0x0000000400037202 */ /* 0x000fe20000000f00 */
[----:B------:R-:W-:Y:S06]  /*10e0*/  BRA `(.L_x_34) ;  /* 0x0000000000107947 */ /* 0x000fec0003800000 */
.L_x_33:
[----:B------:R-:W0:Y:S02]  /*10f0*/  MUFU.RCP R3, R4 ;  /* 0x0000000400037308 */ /* 0x000e240000001000 */
[----:B0-----:R-:W-:-:S04]  /*1100*/  FFMA R0, R3, R4, -1 ;  /* 0xbf80000003007423 */ /* 0x001fc80000000004 */
[----:B------:R-:W-:-:S04]  /*1110*/  FADD.FTZ R0, -R0, -RZ ;  /* 0x800000ff00007221 */ /* 0x000fc80000010100 */
[----:B------:R-:W-:-:S07]  /*1120*/  FFMA R3, R3, R0, R3 ;  /* 0x0000000003037223 */ /* 0x000fce0000000003 */
.L_x_34:
[----:B------:R-:W-:Y:S05]  /*1130*/  BSYNC.RECONVERGENT B6 ;  /* 0x0000000000067941 */ /* 0x000fea0003800200 */
.L_x_32:
[-C--:B------:R-:W-:Y:S01]  /*1140*/  FMUL R18, R22, R3.reuse ;  /* 0x0000000316127220 */ /* 0x080fe20000400000 */
[-C--:B------:R-:W-:Y:S01]  /*1150*/  FMUL R0, R24, R3.reuse ;  /* 0x0000000318007220 */ /* 0x080fe20000400000 */
[----:B------:R-:W-:Y:S01]  /*1160*/  FMUL R3, R23, R3 ;  /* 0x0000000317037220 */ /* 0x000fe20000400000 */
[----:B------:R-:W-:Y:S02]  /*1170*/  HFMA2 R31, -RZ, RZ, 1.875, 0 ;  /* 0x3f800000ff1f7431 */ /* 0x000fe400000001ff */
[-C--:B------:R-:W-:Y:S01]  /*1180*/  FFMA R18, R18, R36.reuse, R25 ;  /* 0x0000002412127223 */ /* 0x080fe20000000019 */
[-C--:B------:R-:W-:Y:S01]  /*1190*/  FFMA R19, R0, R36.reuse, R27 ;  /* 0x0000002400137223 */ /* 0x080fe2000000001b */
[----:B------:R-:W-:Y:S01]  /*11a0*/  FFMA R16, R3, R36, R26 ;  /* 0x0000002403107223 */ /* 0x000fe2000000001a */
[----:B------:R-:W-:Y:S02]  /*11b0*/  IMAD.MOV.U32 R37, RZ, RZ, R36 ;  /* 0x000000ffff257224 */ /* 0x000fe400078e0024 */
[----:B------:R-:W-:-:S07]  /*11c0*/  FADD R17, R18, -5 ;  /* 0xc0a0000012117421 */ /* 0x000fce0000000000 */
.L_x_13:
[----:B------:R-:W-:Y:S05]  /*11d0*/  BSYNC.RECONVERGENT B8 ;  /* 0x0000000000087941 */ /* 0x000fea0003800200 */
.L_x_12:
[----:B------:R-:W0:Y:S01]  /*11e0*/  MUFU.RCP R0, R23 ;  /* 0x0000001700007308 */ /* 0x000e220000001000 */
[----:B------:R-:W-:Y:S07]  /*11f0*/  BSSY.RECONVERGENT B6, `(.L_x_35) ;  /* 0x000000e000067945 */ /* 0x000fee0003800200 */
[----:B------:R-:W1:Y:S01]  /*1200*/  FCHK P0, -R26, R23 ;  /* 0x000000171a007302 */ /* 0x000e620000000100 */
[----:B0-----:R-:W-:-:S04]  /*1210*/  FFMA R3, -R23, R0, 1 ;  /* 0x3f80000017037423 */ /* 0x001fc80000000100 */
[----:B------:R-:W-:-:S04]  /*1220*/  FFMA R3, R0, R3, R0 ;  /* 0x0000000300037223 */ /* 0x000fc80000000000 */
[----:B------:R-:W-:-:S04]  /*1230*/  FFMA R38, -R26, R3, RZ ;  /* 0x000000031a267223 */ /* 0x000fc800000001ff */
[----:B------:R-:W-:-:S04]  /*1240*/  FFMA R0, -R23, R38, -R26 ;  /* 0x0000002617007223 */ /* 0x000fc8000000091a */
[----:B------:R-:W-:Y:S01]  /*1250*/  FFMA R38, R3, R0, R38 ;  /* 0x0000000003267223 */ /* 0x000fe20000000026 */
[----:B-1----:R-:W-:Y:S06]  /*1260*/  @!P0 BRA `(.L_x_36) ;  /* 0x0000000000188947 */ /* 0x002fec0003800000 */
[----:B------:R-:W-:Y:S01]  /*1270*/  FADD R4, -R26, -RZ ;  /* 0x800000ff1a047221 */ /* 0x000fe20000000100 */
[----:B------:R-:W-:Y:S01]  /*1280*/  IMAD.MOV.U32 R5, RZ, RZ, R23 ;  /* 0x000000ffff057224 */ /* 0x000fe200078e0017 */
[----:B------:R-:W-:Y:S02]  /*1290*/  MOV R20, 0x12c0 ;  /* 0x000012c000147802 */ /* 0x000fe40000000f00 */
[----:B------:R-:W-:-:S07]  /*12a0*/  MOV R21, 0x0 ;  /* 0x0000000000157802 */ /* 0x000fce0000000f00 */
[----:B------:R-:W-:Y:S05]  /*12b0*/  CALL.REL.NOINC `($__internal_2_$__cuda_sm3x_div_rn_noftz_f32_slowpath) ;  /* 0x0000000800d87944 */ /* 0x000fea0003c00000 */
[----:B------:R-:W-:-:S07]  /*12c0*/  IMAD.MOV.U32 R38, RZ, RZ, R4 ;  /* 0x000000ffff267224 */ /* 0x000fce00078e0004 */
.L_x_36:
[----:B------:R-:W-:Y:S05]  /*12d0*/  BSYNC.RECONVERGENT B6 ;  /* 0x0000000000067941 */ /* 0x000fea0003800200 */
.L_x_35:
[C---:B------:R-:W-:Y:S01]  /*12e0*/  FSETP.GEU.AND P0, PT, R38.reuse, R37, PT ;  /* 0x000000252600720b */ /* 0x040fe20003f0e000 */
[----:B------:R-:W-:Y:S01]  /*12f0*/  BSSY.RECONVERGENT B7, `(.L_x_37) ;  /* 0x0000030000077945 */ /* 0x000fe20003800200 */
[----:B------:R-:W-:Y:S02]  /*1300*/  HFMA2 R36, -RZ, RZ, 0, 0 ;  /* 0x00000000ff247431 */ /* 0x000fe400000001ff */
[----:B------:R-:W-:Y:S01]  /*1310*/  IMAD.MOV.U32 R9, RZ, RZ, R16 ;  /* 0x000000ffff097224 */ /* 0x000fe200078e0010 */
[----:B------:R-:W-:Y:S02]  /*1320*/  FSETP.LEU.OR P0, PT, R38, RZ, P0 ;  /* 0x000000ff2600720b */ /* 0x000fe4000070b400 */
[----:B------:R-:W-:-:S11]  /*1330*/  MOV R8, R19 ;  /* 0x0000001300087202 */ /* 0x000fd60000000f00 */
        /* <DEDUP_REMOVED lines=11> */
.L_x_40:
[----:B------:R-:W-:Y:S01]  /*13f0*/  FMUL.FTZ R3, R2, R5 ;  /* 0x0000000502037220 */ /* 0x000fe20000410000 */
[----:B------:R-:W-:-:S03]  /*1400*/  FMUL.FTZ R4, R5, 0.5 ;  /* 0x3f00000005047820 */ /* 0x000fc60000410000 */
[----:B------:R-:W-:-:S04]  /*1410*/  FFMA R2, -R3, R3, R2 ;  /* 0x0000000303027223 */ /* 0x000fc80000000102 */
[----:B------:R-:W-:-:S07]  /*1420*/  FFMA R4, R2, R4, R3 ;  /* 0x0000000402047223 */ /* 0x000fce0000000003 */
.L_x_41:
[----:B------:R-:W-:Y:S05]  /*1430*/  BSYNC.RECONVERGENT B6 ;  /* 0x0000000000067941 */ /* 0x000fea0003800200 */
.L_x_39:
        /* <DEDUP_REMOVED lines=10> */
.L_x_43:
[----:B------:R-:W0:Y:S02]  /*14e0*/  MUFU.RCP R3, R4 ;  /* 0x0000000400037308 */ /* 0x000e240000001000 */
[----:B0-----:R-:W-:-:S04]  /*14f0*/  FFMA R0, R3, R4, -1 ;  /* 0xbf80000003007423 */ /* 0x001fc80000000004 */
[----:B------:R-:W-:-:S04]  /*1500*/  FADD.FTZ R0, -R0, -RZ ;  /* 0x800000ff00007221 */ /* 0x000fc80000010100 */
[----:B------:R-:W-:-:S07]  /*1510*/  FFMA R3, R3, R0, R3 ;  /* 0x0000000003037223 */ /* 0x000fce0000000003 */
.L_x_44:
[----:B------:R-:W-:Y:S05]  /*1520*/  BSYNC.RECONVERGENT B6 ;  /* 0x0000000000067941 */ /* 0x000fea0003800200 */
.L_x_42:
[-C--:B------:R-:W-:Y:S01]  /*1530*/  FMUL R8, R24, R3.reuse ;  /* 0x0000000318087220 */ /* 0x080fe20000400000 */
[-C--:B------:R-:W-:Y:S01]  /*1540*/  FMUL R9, R23, R3.reuse ;  /* 0x0000000317097220 */ /* 0x080fe20000400000 */
[----:B------:R-:W-:Y:S01]  /*1550*/  FMUL R18, R22, R3 ;  /* 0x0000000316127220 */ /* 0x000fe20000400000 */
[----:B------:R-:W-:Y:S02]  /*1560*/  HFMA2 R36, -RZ, RZ, 1.875, 0 ;  /* 0x3f800000ff247431 */ /* 0x000fe400000001ff */
[-C--:B------:R-:W-:Y:S01]  /*1570*/  FFMA R8, R8, R38.reuse, R27 ;  /* 0x0000002608087223 */ /* 0x080fe2000000001b */
[----:B------:R-:W-:Y:S02]  /*1580*/  HFMA2 R19, -RZ, RZ, 0, 0 ;  /* 0x00000000ff137431 */ /* 0x000fe400000001ff */
[-C--:B------:R-:W-:Y:S01]  /*1590*/  FFMA R9, R9, R38.reuse, R26 ;  /* 0x0000002609097223 */ /* 0x080fe2000000001a */
[----:B------:R-:W-:Y:S01]  /*15a0*/  FFMA R18, R18, R38, R25 ;  /* 0x0000002612127223 */ /* 0x000fe20000000019 */
[----:B------:R-:W-:Y:S01]  /*15b0*/  IMAD.MOV.U32 R37, RZ, RZ, 0x3f800000 ;  /* 0x3f800000ff257424 */ /* 0x000fe200078e00ff */
[----:B------:R-:W-:Y:S01]  /*15c0*/  MOV R16, 0x3f800000 ;  /* 0x3f80000000107802 */ /* 0x000fe20000000f00 */
[----:B------:R-:W-:-:S02]  /*15d0*/  IMAD.MOV.U32 R31, RZ, RZ, RZ ;  /* 0x000000ffff1f7224 */ /* 0x000fc400078e00ff */
[----:B------:R-:W-:-:S07]  /*15e0*/  IMAD.MOV.U32 R17, RZ, RZ, RZ ;  /* 0x000000ffff117224 */ /* 0x000fce00078e00ff */
.L_x_38:
[----:B------:R-:W-:Y:S05]  /*15f0*/  BSYNC.RECONVERGENT B7 ;  /* 0x0000000000077941 */ /* 0x000fea0003800200 */
.L_x_37:
[----:B------:R-:W0:Y:S01]  /*1600*/  LDCU UR4, c[0x3][URZ] ;  /* 0x00c00000ff0477ac */ /* 0x000e220008000800 */
[----:B------:R-:W-:Y:S01]  /*1610*/  CS2R R4, SRZ ;  /* 0x0000000000047805 */ /* 0x000fe2000001ff00 */
[----:B------:R-:W-:Y:S01]  /*1620*/  IMAD.MOV.U32 R6, RZ, RZ, RZ ;  /* 0x000000ffff067224 */ /* 0x000fe200078e00ff */
[----:B0-----:R-:W-:-:S13]  /*1630*/  FSETP.GEU.AND P0, PT, R37, UR4, PT ;  /* 0x0000000425007c0b */ /* 0x001fda000bf0e000 */
[----:B------:R-:W-:Y:S05]  /*1640*/  @P0 BRA `(.L_x_11) ;  /* 0x0000000000300947 */ /* 0x000fea0003800000 */
[----:B------:R0:W-:Y:S01]  /*1650*/  STL.64 [R1], R8 ;  /* 0x0000000801007387 */ /* 0x0001e20000100a00 */
[----:B------:R-:W-:Y:S01]  /*1660*/  MOV R4, R30 ;  /* 0x0000001e00047202 */ /* 0x000fe20000000f00 */
[----:B------:R-:W-:Y:S01]  /*1670*/  IMAD.MOV.U32 R5, RZ, RZ, R29 ;  /* 0x000000ffff057224 */ /* 0x000fe200078e001d */
[----:B------:R-:W-:Y:S01]  /*1680*/  MOV R6, R28 ;  /* 0x0000001c00067202 */ /* 0x000fe20000000f00 */
[----:B------:R0:W-:Y:S01]  /*1690*/  STL.64 [R1+0x8], R18 ;  /* 0x0000081201007387 */ /* 0x0001e20000100a00 */
[----:B------:R-:W-:Y:S01]  /*16a0*/  MOV R20, 0x16e0 ;  /* 0x000016e000147802 */ /* 0x000fe20000000f00 */
[----:B------:R-:W-:Y:S02]  /*16b0*/  IMAD.MOV.U32 R21, RZ, RZ, 0x0 ;  /* 0x00000000ff157424 */ /* 0x000fe400078e00ff */
[----:B------:R0:W-:Y:S05]  /*16c0*/  STL.64 [R1+0x10], R16 ;  /* 0x0000101001007387 */ /* 0x0001ea0000100a00 */
[----:B0-----:R-:W-:Y:S05]  /*16d0*/  CALL.REL.NOINC `($_Z6renderP4vec36Cameraii$_Z5shadeRK3Rayi) ;  /* 0xffffffec00747944 */ /* 0x001fea0003c3ffff */
[----:B------:R-:W-:Y:S01]  /*16e0*/  FFMA R5, R5, 0.80000001192092895508, R36 ;  /* 0x3f4ccccd05057823 */ /* 0x000fe20000000024 */
[--C-:B------:R-:W-:Y:S01]  /*16f0*/  FFMA R4, R4, 0.80000001192092895508, R31.reuse ;  /* 0x3f4ccccd04047823 */ /* 0x100fe2000000001f */
[----:B------:R-:W-:-:S07]  /*1700*/  FFMA R6, R6, 0.80000001192092895508, R31 ;  /* 0x3f4ccccd06067823 */ /* 0x000fce000000001f */
.L_x_11:
[----:B------:R-:W-:Y:S05]  /*1710*/  BSYNC.RECONVERGENT B9 ;  /* 0x0000000000097941 */ /* 0x000fea0003800200 */
.L_x_10:
[----:B------:R-:W2:Y:S01]  /*1720*/  LDL R20, [R1+0x2c] ;  /* 0x00002c0001147983 */ /* 0x000ea20000100800 */
[----:B------:R0:W-:Y:S05]  /*1730*/  BMOV.32 B6, R39 ;  /* 0x0000002706007356 */ /* 0x0001ea0000000000 */
[----:B------:R-:W2:Y:S01]  /*1740*/  LDL R21, [R1+0x30] ;  /* 0x0000300001157983 */ /* 0x000ea20000100800 */
[----:B------:R1:W-:Y:S05]  /*1750*/  BMOV.32 B7, R44 ;  /* 0x0000002c07007356 */ /* 0x0003ea0000000000 */
[----:B------:R3:W-:Y:S05]  /*1760*/  BMOV.32 B8, R45 ;  /* 0x0000002d08007356 */ /* 0x0007ea0000000000 */
[----:B------:R4:W-:Y:S05]  /*1770*/  BMOV.32 B9, R46 ;  /* 0x0000002e09007356 */ /* 0x0009ea0000000000 */
[----:B------:R-:W2:Y:S04]  /*1780*/  LDL R2, [R1+0x18] ;  /* 0x0000180001027983 */ /* 0x000ea80000100800 */
        /* <DEDUP_REMOVED lines=17> */
[----:B0-----:R-:W2:Y:S04]  /*18a0*/  LDL R39, [R1+0x68] ;  /* 0x0000680001277983 */ /* 0x001ea80000100800 */
[----:B-1----:R-:W2:Y:S04]  /*18b0*/  LDL R44, [R1+0x6c] ;  /* 0x00006c00012c7983 */ /* 0x002ea80000100800 */
[----:B---3--:R-:W2:Y:S04]  /*18c0*/  LDL R45, [R1+0x70] ;  /* 0x00007000012d7983 */ /* 0x008ea80000100800 */
[----:B----4-:R-:W2:Y:S04]  /*18d0*/  LDL R46, [R1+0x74] ;  /* 0x00007400012e7983 */ /* 0x010ea80000100800 */
[----:B------:R0:W2:Y:S02]  /*18e0*/  LDL R47, [R1+0x78] ;  /* 0x00007800012f7983 */ /* 0x0000a40000100800 */
[----:B0-----:R-:W-:Y:S01]  /*18f0*/  IADD3 R1, PT, PT, R1, 0x80, RZ ;  /* 0x0000008001017810 */ /* 0x001fe20007ffe0ff */
[----:B--2---:R-:W-:Y:S06]  /*1900*/  RET.REL.NODEC R20 `(_Z6renderP4vec36Cameraii) ;  /* 0xffffffe414bc7950 */ /* 0x004fec0003c3ffff */
        .weak           $__internal_0_$__cuda_sm20_rcp_rn_f32_slowpath
        .type           $__internal_0_$__cuda_sm20_rcp_rn_f32_slowpath,@function
        .size           $__internal_0_$__cuda_sm20_rcp_rn_f32_slowpath,($__internal_1_$__cuda_sm20_sqrt_rn_f32_slowpath - $__internal_0_$__cuda_sm20_rcp_rn_f32_slowpath)
$__internal_0_$__cuda_sm20_rcp_rn_f32_slowpath:
[----:B------:R-:W-:-:S05]  /*1910*/  VIADD R1, R1, 0xfffffff8 ;  /* 0xfffffff801017836 */ /* 0x000fca0000000000 */
[----:B------:R0:W-:Y:S01]  /*1920*/  STL [R1], R2 ;  /* 0x0000000201007387 */ /* 0x0001e20000100800 */
[----:B------:R-:W-:Y:S01]  /*1930*/  SHF.L.U32 R0, R4, 0x1, RZ ;  /* 0x0000000104007819 */ /* 0x000fe200000006ff */
[----:B------:R-:W-:Y:S03]  /*1940*/  BSSY.RECONVERGENT B0, `(.L_x_45) ;  /* 0x000002f000007945 */ /* 0x000fe60003800200 */
[----:B------:R-:W-:-:S04]  /*1950*/  SHF.R.U32.HI R8, RZ, 0x18, R0 ;  /* 0x00000018ff087819 */ /* 0x000fc80000011600 */
[----:B------:R-:W-:-:S13]  /*1960*/  ISETP.NE.U32.AND P0, PT, R8, RZ, PT ;  /* 0x000000ff0800720c */ /* 0x000fda0003f05070 */
[----:B0-----:R-:W-:Y:S05]  /*1970*/  @P0 BRA `(.L_x_46) ;  /* 0x0000000000240947 */ /* 0x001fea0003800000 */
[----:B------:R-:W-:-:S13]  /*1980*/  ISETP.NE.AND P0, PT, R0, RZ, PT ;  /* 0x000000ff0000720c */ /* 0x000fda0003f05270 */
[----:B------:R-:W-:Y:S02]  /*1990*/  @P0 FFMA R2, R4, 1.84467440737095516160e+19, RZ ;  /* 0x5f80000004020823 */ /* 0x000fe400000000ff */
[----:B------:R-:W-:Y:S08]  /*19a0*/  @!P0 MUFU.RCP R4, R4 ;  /* 0x0000000400048308 */ /* 0x000ff00000001000 */
[----:B------:R-:W0:Y:S02]  /*19b0*/  @P0 MUFU.RCP R3, R2 ;  /* 0x0000000200030308 */ /* 0x000e240000001000 */
[----:B0-----:R-:W-:-:S04]  /*19c0*/  @P0 FFMA R0, R2, R3, -1 ;  /* 0xbf80000002000423 */ /* 0x001fc80000000003 */
[----:B------:R-:W-:-:S04]  /*19d0*/  @P0 FADD.FTZ R0, -R0, -RZ ;  /* 0x800000ff00000221 */ /* 0x000fc80000010100 */
[----:B------:R-:W-:-:S04]  /*19e0*/  @P0 FFMA R0, R3, R0, R3 ;  /* 0x0000000003000223 */ /* 0x000fc80000000003 */
[----:B------:R-:W-:Y:S01]  /*19f0*/  @P0 FFMA R4, R0, 1.84467440737095516160e+19, RZ ;  /* 0x5f80000000040823 */ /* 0x000fe200000000ff */
[----:B------:R-:W-:Y:S06]  /*1a00*/  BRA `(.L_x_47) ;  /* 0x0000000000887947 */ /* 0x000fec0003800000 */
.L_x_46:
[----:B------:R-:W-:-:S04]  /*1a10*/  IADD3 R10, PT, PT, R8, -0xfd, RZ ;  /* 0xffffff03080a7810 */ /* 0x000fc80007ffe0ff */
[----:B------:R-:W-:-:S13]  /*1a20*/  ISETP.GT.U32.AND P0, PT, R10, 0x1, PT ;  /* 0x000000010a00780c */ /* 0x000fda0003f04070 */
[----:B------:R-:W-:Y:S05]  /*1a30*/  @P0 BRA `(.L_x_48) ;  /* 0x0000000000780947 */ /* 0x000fea0003800000 */
[----:B------:R-:W-:Y:S01]  /*1a40*/  LOP3.LUT R0, R4, 0x7fffff, RZ, 0xc0, !PT ;  /* 0x007fffff04007812 */ /* 0x000fe200078ec0ff */
[----:B------:R-:W-:-:S03]  /*1a50*/  IMAD.MOV.U32 R7, RZ, RZ, 0x3 ;  /* 0x00000003ff077424 */ /* 0x000fc600078e00ff */
[----:B------:R-:W-:Y:S02]  /*1a60*/  LOP3.LUT R0, R0, 0x3f800000, RZ, 0xfc, !PT ;  /* 0x3f80000000007812 */ /* 0x000fe400078efcff */
[----:B------:R-:W-:Y:S02]  /*1a70*/  SHF.L.U32 R7, R7, R10, RZ ;  /* 0x0000000a07077219 */ /* 0x000fe400000006ff */
[----:B------:R-:W0:Y:S02]  /*1a80*/  MUFU.RCP R3, R0 ;  /* 0x0000000000037308 */ /* 0x000e240000001000 */
[----:B0-----:R-:W-:-:S04]  /*1a90*/  FFMA R2, R0, R3, -1 ;  /* 0xbf80000000027423 */ /* 0x001fc80000000003 */
[----:B------:R-:W-:-:S04]  /*1aa0*/  FADD.FTZ R2, -R2, -RZ ;  /* 0x800000ff02027221 */ /* 0x000fc80000010100 */
[CCC-:B------:R-:W-:Y:S01]  /*1ab0*/  FFMA.RM R5, R3.reuse, R2.reuse, R3.reuse ;  /* 0x0000000203057223 */ /* 0x1c0fe20000004003 */
[----:B------:R-:W-:-:S04]  /*1ac0*/  FFMA.RP R6, R3, R2, R3 ;  /* 0x0000000203067223 */ /* 0x000fc80000008003 */
[C---:B------:R-:W-:Y:S02]  /*1ad0*/  LOP3.LUT R2, R5.reuse, 0x7fffff, RZ, 0xc0, !PT ;  /* 0x007fffff05027812 */ /* 0x040fe400078ec0ff */
[----:B------:R-:W-:Y:S02]  /*1ae0*/  FSETP.NEU.FTZ.AND P0, PT, R5, R6, PT ;  /* 0x000000060500720b */ /* 0x000fe40003f1d000 */
[----:B------:R-:W-:Y:S02]  /*1af0*/  LOP3.LUT R2, R2, 0x800000, RZ, 0xfc, !PT ;  /* 0x0080000002027812 */ /* 0x000fe400078efcff */
[----:B------:R-:W-:Y:S02]  /*1b00*/  SEL R3, RZ, 0xffffffff, !P0 ;  /* 0xffffffffff037807 */ /* 0x000fe40004000000 */
[----:B------:R-:W-:Y:S02]  /*1b10*/  LOP3.LUT R7, R7, R2, RZ, 0xc0, !PT ;  /* 0x0000000207077212 */ /* 0x000fe400078ec0ff */
[----:B------:R-:W-:-:S02]  /*1b20*/  IADD3 R3, PT, PT, -R3, RZ, RZ ;  /* 0x000000ff03037210 */ /* 0x000fc40007ffe1ff */
[-C--:B------:R-:W-:Y:S02]  /*1b30*/  SHF.R.U32.HI R7, RZ, R10.reuse, R7 ;  /* 0x0000000aff077219 */ /* 0x080fe40000011607 */
[--C-:B------:R-:W-:Y:S01]  /*1b40*/  LOP3.LUT P1, RZ, R3, R10, R2.reuse, 0xf8, !PT ;  /* 0x0000000a03ff7212 */ /* 0x100fe2000782f802 */
[----:B------:R-:W-:Y:S01]  /*1b50*/  VIADD R3, R8, 0xffffff04 ;  /* 0xffffff0408037836 */ /* 0x000fe20000000000 */
[C---:B------:R-:W-:Y:S02]  /*1b60*/  LOP3.LUT P0, RZ, R7.reuse, 0x1, RZ, 0xc0, !PT ;  /* 0x0000000107ff7812 */ /* 0x040fe4000780c0ff */
[----:B------:R-:W-:Y:S02]  /*1b70*/  LOP3.LUT P2, RZ, R7, 0x2, RZ, 0xc0, !PT ;  /* 0x0000000207ff7812 */ /* 0x000fe4000784c0ff */
[----:B------:R-:W-:Y:S02]  /*1b80*/  SHF.R.U32.HI R3, RZ, R3, R2 ;  /* 0x00000003ff037219 */ /* 0x000fe40000011602 */
[----:B------:R-:W-:-:S02]  /*1b90*/  PLOP3.LUT P0, PT, P0, P1, P2, 0xe0, 0x0 ;  /* 0x000000000000781c */ /* 0x000fc40000703c20 */
[----:B------:R-:W-:Y:S02]  /*1ba0*/  LOP3.LUT P1, RZ, R4, 0x7fffff, RZ, 0xc0, !PT ;  /* 0x007fffff04ff7812 */ /* 0x000fe4000782c0ff */
[----:B------:R-:W-:-:S04]  /*1bb0*/  SEL R0, RZ, 0x1, !P0 ;  /* 0x00000001ff007807 */ /* 0x000fc80004000000 */
[----:B------:R-:W-:-:S04]  /*1bc0*/  IADD3 R0, PT, PT, -R0, RZ, RZ ;  /* 0x000000ff00007210 */ /* 0x000fc80007ffe1ff */
[----:B------:R-:W-:-:S13]  /*1bd0*/  ISETP.GE.AND P0, PT, R0, RZ, PT ;  /* 0x000000ff0000720c */ /* 0x000fda0003f06270 */
[----:B------:R-:W-:-:S04]  /*1be0*/  @!P0 IADD3 R3, PT, PT, R3, 0x1, RZ ;  /* 0x0000000103038810 */ /* 0x000fc80007ffe0ff */
[----:B------:R-:W-:-:S04]  /*1bf0*/  @!P1 SHF.L.U32 R3, R3, 0x1, RZ ;  /* 0x0000000103039819 */ /* 0x000fc800000006ff */
[----:B------:R-:W-:Y:S01]  /*1c00*/  LOP3.LUT R4, R3, 0x80000000, R4, 0xf8, !PT ;  /* 0x8000000003047812 */ /* 0x000fe200078ef804 */
[----:B------:R-:W-:Y:S06]  /*1c10*/  BRA `(.L_x_47) ;  /* 0x0000000000047947 */ /* 0x000fec0003800000 */
.L_x_48:
[----:B------:R-:W0:Y:S02]  /*1c20*/  MUFU.RCP R4, R4 ;  /* 0x0000000400047308 */ /* 0x000e240000001000 */
.L_x_47:
[----:B------:R-:W-:Y:S05]  /*1c30*/  BSYNC.RECONVERGENT B0 ;  /* 0x0000000000007941 */ /* 0x000fea0003800200 */
.L_x_45:
[----:B------:R1:W0:Y:S02]  /*1c40*/  LDL R2, [R1] ;  /* 0x0000000001027983 */ /* 0x0002240000100800 */
[----:B-1----:R-:W-:Y:S01]  /*1c50*/  VIADD R1, R1, 0x8 ;  /* 0x0000000801017836 */ /* 0x002fe20000000000 */
[----:B0-----:R-:W-:Y:S06]  /*1c60*/  RET.REL.NODEC R20 `(_Z6renderP4vec36Cameraii) ;  /* 0xffffffe014e47950 */ /* 0x001fec0003c3ffff */
        .weak           $__internal_1_$__cuda_sm20_sqrt_rn_f32_slowpath
        .type           $__internal_1_$__cuda_sm20_sqrt_rn_f32_slowpath,@function
        .size           $__internal_1_$__cuda_sm20_sqrt_rn_f32_slowpath,($__internal_2_$__cuda_sm3x_div_rn_noftz_f32_slowpath - $__internal_1_$__cuda_sm20_sqrt_rn_f32_slowpath)
$__internal_1_$__cuda_sm20_sqrt_rn_f32_slowpath:
[----:B------:R-:W-:Y:S02]  /*1c70*/  IADD3 R1, PT, PT, R1, -0x8, RZ ;  /* 0xfffffff801017810 */ /* 0x000fe40007ffe0ff */
[----:B------:R-:W-:-:S03]  /*1c80*/  MOV R0, R4 ;  /* 0x0000000400007202 */ /* 0x000fc60000000f00 */
[----:B------:R0:W-:Y:S01]  /*1c90*/  STL [R1], R2 ;  /* 0x0000000201007387 */ /* 0x0001e20000100800 */
[----:B------:R-:W-:Y:S01]  /*1ca0*/  LOP3.LUT P0, RZ, R0, 0x7fffffff, RZ, 0xc0, !PT ;  /* 0x7fffffff00ff7812 */ /* 0x000fe2000780c0ff */
[----:B------:R-:W-:-:S12]  /*1cb0*/  BSSY.RECONVERGENT B0, `(.L_x_49) ;  /* 0x0000013000007945 */ /* 0x000fd80003800200 */
[----:B------:R-:W-:Y:S01]  /*1cc0*/  @!P0 IMAD.MOV.U32 R4, RZ, RZ, R0 ;  /* 0x000000ffff048224 */ /* 0x000fe200078e0000 */
[----:B0-----:R-:W-:Y:S06]  /*1cd0*/  @!P0 BRA `(.L_x_50) ;  /* 0x0000000000408947 */ /* 0x001fec0003800000 */
[----:B------:R-:W-:-:S13]  /*1ce0*/  FSETP.GEU.FTZ.AND P0, PT, R0, RZ, PT ;  /* 0x000000ff0000720b */ /* 0x000fda0003f1e000 */
[----:B------:R-:W-:Y:S01]  /*1cf0*/  @!P0 MOV R4, 0x7fffffff ;  /* 0x7fffffff00048802 */ /* 0x000fe20000000f00 */
[----:B------:R-:W-:Y:S06]  /*1d00*/  @!P0 BRA `(.L_x_50) ;  /* 0x0000000000348947 */ /* 0x000fec0003800000 */
[----:B------:R-:W-:-:S13]  /*1d10*/  FSETP.GTU.FTZ.AND P0, PT, |R0|, +INF , PT ;  /* 0x7f8000000000780b */ /* 0x000fda0003f1c200 */
[----:B------:R-:W-:Y:S01]  /*1d20*/  @P0 FADD.FTZ R4, R0, 1 ;  /* 0x3f80000000040421 */ /* 0x000fe20000010000 */
[----:B------:R-:W-:Y:S06]  /*1d30*/  @P0 BRA `(.L_x_50) ;  /* 0x0000000000280947 */ /* 0x000fec0003800000 */
[----:B------:R-:W-:-:S13]  /*1d40*/  FSETP.NEU.FTZ.AND P0, PT, |R0|, +INF , PT ;  /* 0x7f8000000000780b */ /* 0x000fda0003f1d200 */
[----:B------:R-:W-:-:S04]  /*1d50*/  @P0 FFMA R2, R0, 1.84467440737095516160e+19, RZ ;  /* 0x5f80000000020823 */ /* 0x000fc800000000ff */
[----:B------:R-:W0:Y:S02]  /*1d60*/  @P0 MUFU.RSQ R3, R2 ;  /* 0x0000000200030308 */ /* 0x000e240000001400 */
[----:B0-----:R-:W-:Y:S01]  /*1d70*/  @P0 FMUL.FTZ R5, R2, R3 ;  /* 0x0000000302050220 */ /* 0x001fe20000410000 */
[----:B------:R-:W-:-:S03]  /*1d80*/  @P0 FMUL.FTZ R3, R3, 0.5 ;  /* 0x3f00000003030820 */ /* 0x000fc60000410000 */
[----:B------:R-:W-:-:S04]  /*1d90*/  @P0 FADD.FTZ R4, -R5, -RZ ;  /* 0x800000ff05040221 */ /* 0x000fc80000010100 */
[----:B------:R-:W-:Y:S01]  /*1da0*/  @P0 FFMA R6, R5, R4, R2 ;  /* 0x0000000405060223 */ /* 0x000fe20000000002 */
[----:B------:R-:W-:-:S03]  /*1db0*/  @!P0 MOV R4, R0 ;  /* 0x0000000000048202 */ /* 0x000fc60000000f00 */
[----:B------:R-:W-:-:S04]  /*1dc0*/  @P0 FFMA R3, R6, R3, R5 ;  /* 0x0000000306030223 */ /* 0x000fc80000000005 */
[----:B------:R-:W-:-:S07]  /*1dd0*/  @P0 FMUL.FTZ R4, R3, 2.3283064365386962891e-10 ;  /* 0x2f80000003040820 */ /* 0x000fce0000410000 */
.L_x_50:
[----:B------:R-:W-:Y:S05]  /*1de0*/  BSYNC.RECONVERGENT B0 ;  /* 0x0000000000007941 */ /* 0x000fea0003800200 */
.L_x_49:
[----:B------:R0:W2:Y:S02]  /*1df0*/  LDL R2, [R1] ;  /* 0x0000000001027983 */ /* 0x0000a40000100800 */
[----:B0-----:R-:W-:Y:S01]  /*1e00*/  VIADD R1, R1, 0x8 ;  /* 0x0000000801017836 */ /* 0x001fe20000000000 */
[----:B--2---:R-:W-:Y:S06]  /*1e10*/  RET.REL.NODEC R20 `(_Z6renderP4vec36Cameraii) ;  /* 0xffffffe014787950 */ /* 0x004fec0003c3ffff */
        .weak           $__internal_2_$__cuda_sm3x_div_rn_noftz_f32_slowpath
        .type           $__internal_2_$__cuda_sm3x_div_rn_noftz_f32_slowpath,@function
        .size           $__internal_2_$__cuda_sm3x_div_rn_noftz_f32_slowpath,(.L_x_66 - $__internal_2_$__cuda_sm3x_div_rn_noftz_f32_slowpath)
$__internal_2_$__cuda_sm3x_div_rn_noftz_f32_slowpath:
[----:B------:R-:W-:-:S05]  /*1e20*/  IADD3 R1, PT, PT, R1, -0x8, RZ ;  /* 0xfffffff801017810 */ /* 0x000fca0007ffe0ff */
[----:B------:R0:W-:Y:S02]  /*1e30*/  STL [R1], R2 ;  /* 0x0000000201007387 */ /* 0x0001e40000100800 */
[----:B0-----:R-:W-:Y:S01]  /*1e40*/  SHF.R.U32.HI R2, RZ, 0x17, R5 ;  /* 0x00000017ff027819 */ /* 0x001fe20000011605 */
[----:B------:R-:W-:Y:S01]  /*1e50*/  BSSY.RECONVERGENT B0, `(.L_x_51) ;  /* 0x0000062000007945 */ /* 0x000fe20003800200 */
[----:B------:R-:W-:Y:S02]  /*1e60*/  SHF.R.U32.HI R0, RZ, 0x17, R4 ;  /* 0x00000017ff007819 */ /* 0x000fe40000011604 */
[----:B------:R-:W-:Y:S02]  /*1e70*/  LOP3.LUT R8, R2, 0xff, RZ, 0xc0, !PT ;  /* 0x000000ff02087812 */ /* 0x000fe400078ec0ff */
[----:B------:R-:W-:Y:S02]  /*1e80*/  LOP3.LUT R3, R0, 0xff, RZ, 0xc0, !PT ;  /* 0x000000ff00037812 */ /* 0x000fe400078ec0ff */
[----:B------:R-:W-:-:S03]  /*1e90*/  IADD3 R6, PT, PT, R8, -0x1, RZ ;  /* 0xffffffff08067810 */ /* 0x000fc60007ffe0ff */
[----:B------:R-:W-:Y:S01]  /*1ea0*/  VIADD R0, R3, 0xffffffff ;  /* 0xffffffff03007836 */ /* 0x000fe20000000000 */
[----:B------:R-:W-:-:S04]  /*1eb0*/  ISETP.GT.U32.AND P0, PT, R6, 0xfd, PT ;  /* 0x000000fd0600780c */ /* 0x000fc80003f04070 */
[----:B------:R-:W-:-:S13]  /*1ec0*/  ISETP.GT.U32.OR P0, PT, R0, 0xfd, P0 ;  /* 0x000000fd0000780c */ /* 0x000fda0000704470 */
[----:B------:R-:W-:Y:S01]  /*1ed0*/  @!P0 MOV R2, RZ ;  /* 0x000000ff00028202 */ /* 0x000fe20000000f00 */
[----:B------:R-:W-:Y:S06]  /*1ee0*/  @!P0 BRA `(.L_x_52) ;  /* 0x00000000005c8947 */ /* 0x000fec0003800000 */
[----:B------:R-:W-:Y:S02]  /*1ef0*/  FSETP.GTU.FTZ.AND P0, PT, |R4|, +INF , PT ;  /* 0x7f8000000400780b */ /* 0x000fe40003f1c200 */
[----:B------:R-:W-:-:S04]  /*1f00*/  FSETP.GTU.FTZ.AND P1, PT, |R5|, +INF , PT ;  /* 0x7f8000000500780b */ /* 0x000fc80003f3c200 */
[----:B------:R-:W-:-:S13]  /*1f10*/  PLOP3.LUT P0, PT, P0, P1, PT, 0xf8, 0x8f ;  /* 0x00000000008f781c */ /* 0x000fda0000703f70 */
[----:B------:R-:W-:Y:S05]  /*1f20*/  @P0 BRA `(.L_x_53) ;  /* 0x00000004004c0947 */ /* 0x000fea0003800000 */
[----:B------:R-:W-:-:S13]  /*1f30*/  LOP3.LUT P0, RZ, R5, 0x7fffffff, R4, 0xc8, !PT ;  /* 0x7fffffff05ff7812 */ /* 0x000fda000780c804 */
[----:B------:R-:W-:Y:S05]  /*1f40*/  @!P0 BRA `(.L_x_54) ;  /* 0x00000004003c8947 */ /* 0x000fea0003800000 */
[C---:B------:R-:W-:Y:S02]  /*1f50*/  FSETP.NEU.FTZ.AND P2, PT, |R4|.reuse, +INF , PT ;  /* 0x7f8000000400780b */ /* 0x040fe40003f5d200 */
[----:B------:R-:W-:Y:S02]  /*1f60*/  FSETP.NEU.FTZ.AND P1, PT, |R5|, +INF , PT ;  /* 0x7f8000000500780b */ /* 0x000fe40003f3d200 */
[----:B------:R-:W-:-:S11]  /*1f70*/  FSETP.NEU.FTZ.AND P0, PT, |R4|, +INF , PT ;  /* 0x7f8000000400780b */ /* 0x000fd60003f1d200 */
[----:B------:R-:W-:Y:S05]  /*1f80*/  @!P1 BRA !P2, `(.L_x_54) ;  /* 0x00000004002c9947 */ /* 0x000fea0005000000 */
[----:B------:R-:W-:-:S04]  /*1f90*/  LOP3.LUT P2, RZ, R4, 0x7fffffff, RZ, 0xc0, !PT ;  /* 0x7fffffff04ff7812 */ /* 0x000fc8000784c0ff */
[----:B------:R-:W-:-:S13]  /*1fa0*/  PLOP3.LUT P1, PT, P1, P2, PT, 0x2f, 0xf2 ;  /* 0x0000000000f2781c */ /* 0x000fda0000f24577 */
[----:B------:R-:W-:Y:S05]  /*1fb0*/  @P1 BRA `(.L_x_55) ;  /* 0x0000000400181947 */ /* 0x000fea0003800000 */
[----:B------:R-:W-:-:S04]  /*1fc0*/  LOP3.LUT P1, RZ, R5, 0x7fffffff, RZ, 0xc0, !PT ;  /* 0x7fffffff05ff7812 */ /* 0x000fc8000782c0ff */
[----:B------:R-:W-:-:S13]  /*1fd0*/  PLOP3.LUT P0, PT, P0, P1, PT, 0x2f, 0xf2 ;  /* 0x0000000000f2781c */ /* 0x000fda0000702577 */
[----:B------:R-:W-:Y:S05]  /*1fe0*/  @P0 BRA `(.L_x_56) ;  /* 0x0000000400000947 */ /* 0x000fea0003800000 */
[----:B------:R-:W-:Y:S02]  /*1ff0*/  ISETP.GE.AND P0, PT, R0, RZ, PT ;  /* 0x000000ff0000720c */ /* 0x000fe40003f06270 */
[----:B------:R-:W-:-:S11]  /*2000*/  ISETP.GE.AND P1, PT, R6, RZ, PT ;  /* 0x000000ff0600720c */ /* 0x000fd60003f26270 */
[----:B------:R-:W-:Y:S01]  /*2010*/  @P0 MOV R2, RZ ;  /* 0x000000ff00020202 */ /* 0x000fe20000000f00 */
[----:B------:R-:W-:Y:S02]  /*2020*/  @!P0 IMAD.MOV.U32 R2, RZ, RZ, -0x40 ;  /* 0xffffffc0ff028424 */ /* 0x000fe400078e00ff */
[----:B------:R-:W-:Y:S01]  /*2030*/  @!P0 FFMA R4, R4, 1.84467440737095516160e+19, RZ ;  /* 0x5f80000004048823 */ /* 0x000fe200000000ff */
[----:B------:R-:W-:Y:S02]  /*2040*/  @!P1 FFMA R5, R5, 1.84467440737095516160e+19, RZ ;  /* 0x5f80000005059823 */ /* 0x000fe400000000ff */
[----:B------:R-:W-:-:S07]  /*2050*/  @!P1 IADD3 R2, PT, PT, R2, 0x40, RZ ;  /* 0x0000004002029810 */ /* 0x000fce0007ffe0ff */
.L_x_52:
[----:B------:R-:W-:Y:S01]  /*2060*/  LEA R0, R8, 0xc0800000, 0x17 ;  /* 0xc080000008007811 */ /* 0x000fe200078eb8ff */
[----:B------:R-:W-:Y:S01]  /*2070*/  VIADD R3, R3, 0xffffff81 ;  /* 0xffffff8103037836 */ /* 0x000fe20000000000 */
[----:B------:R-:W-:Y:S02]  /*2080*/  BSSY.RECONVERGENT B1, `(.L_x_57) ;  /* 0x0000035000017945 */ /* 0x000fe40003800200 */
[----:B------:R-:W-:Y:S01]  /*2090*/  IADD3 R5, PT, PT, -R0, R5, RZ ;  /* 0x0000000500057210 */ /* 0x000fe20007ffe1ff */
[C---:B------:R-:W-:Y:S01]  /*20a0*/  IMAD R0, R3.reuse, -0x800000, R4 ;  /* 0xff80000003007824 */ /* 0x040fe200078e0204 */
[----:B------:R-:W-:Y:S02]  /*20b0*/  IADD3 R3, PT, PT, R3, 0x7f, -R8 ;  /* 0x0000007f03037810 */ /* 0x000fe40007ffe808 */
[----:B------:R-:W0:Y:S01]  /*20c0*/  MUFU.RCP R6, R5 ;  /* 0x0000000500067308 */ /* 0x000e220000001000 */
[----:B------:R-:W-:Y:S01]  /*20d0*/  FADD.FTZ R7, -R5, -RZ ;  /* 0x800000ff05077221 */ /* 0x000fe20000010100 */
[----:B------:R-:W-:-:S03]  /*20e0*/  IADD3 R3, PT, PT, R3, R2, RZ ;  /* 0x0000000203037210 */ /* 0x000fc60007ffe0ff */
[----:B0-----:R-:W-:-:S04]  /*20f0*/  FFMA R9, R6, R7, 1 ;  /* 0x3f80000006097423 */ /* 0x001fc80000000007 */
[----:B------:R-:W-:-:S04]  /*2100*/  FFMA R11, R6, R9, R6 ;  /* 0x00000009060b7223 */ /* 0x000fc80000000006 */
[----:B------:R-:W-:-:S04]  /*2110*/  FFMA R4, R0, R11, RZ ;  /* 0x0000000b00047223 */ /* 0x000fc800000000ff */
[----:B------:R-:W-:-:S04]  /*2120*/  FFMA R9, R7, R4, R0 ;  /* 0x0000000407097223 */ /* 0x000fc80000000000 */
[----:B------:R-:W-:-:S04]  /*2130*/  FFMA R6, R11, R9, R4 ;  /* 0x000000090b067223 */ /* 0x000fc80000000004 */
[----:B------:R-:W-:-:S04]  /*2140*/  FFMA R7, R7, R6, R0 ;  /* 0x0000000607077223 */ /* 0x000fc80000000000 */
[----:B------:R-:W-:-:S05]  /*2150*/  FFMA R4, R11, R7, R6 ;  /* 0x000000070b047223 */ /* 0x000fca0000000006 */
[----:B------:R-:W-:-:S04]  /*2160*/  SHF.R.U32.HI R0, RZ, 0x17, R4 ;  /* 0x00000017ff007819 */ /* 0x000fc80000011604 */
[----:B------:R-:W-:-:S04]  /*2170*/  LOP3.LUT R0, R0, 0xff, RZ, 0xc0, !PT ;  /* 0x000000ff00007812 */ /* 0x000fc800078ec0ff */
[----:B------:R-:W-:-:S05]  /*2180*/  IADD3 R8, PT, PT, R0, R3, RZ ;  /* 0x0000000300087210 */ /* 0x000fca0007ffe0ff */
[----:B------:R-:W-:-:S05]  /*2190*/  VIADD R0, R8, 0xffffffff ;  /* 0xffffffff08007836 */ /* 0x000fca0000000000 */
[----:B------:R-:W-:-:S13]  /*21a0*/  ISETP.GE.U32.AND P0, PT, R0, 0xfe, PT ;  /* 0x000000fe0000780c */ /* 0x000fda0003f06070 */
[----:B------:R-:W-:Y:S05]  /*21b0*/  @!P0 BRA `(.L_x_58) ;  /* 0x0000000000808947 */ /* 0x000fea0003800000 */
[----:B------:R-:W-:-:S13]  /*21c0*/  ISETP.GT.AND P0, PT, R8, 0xfe, PT ;  /* 0x000000fe0800780c */ /* 0x000fda0003f04270 */
[----:B------:R-:W-:Y:S05]  /*21d0*/  @P0 BRA `(.L_x_59) ;  /* 0x00000000006c0947 */ /* 0x000fea0003800000 */
[----:B------:R-:W-:-:S13]  /*21e0*/  ISETP.GE.AND P0, PT, R8, 0x1, PT ;  /* 0x000000010800780c */ /* 0x000fda0003f06270 */
[----:B------:R-:W-:Y:S05]  /*21f0*/  @P0 BRA `(.L_x_60) ;  /* 0x0000000000740947 */ /* 0x000fea0003800000 */
[----:B------:R-:W-:Y:S02]  /*2200*/  ISETP.GE.AND P0, PT, R8, -0x18, PT ;  /* 0xffffffe80800780c */ /* 0x000fe40003f06270 */
[----:B------:R-:W-:-:S11]  /*2210*/  LOP3.LUT R4, R4, 0x80000000, RZ, 0xc0, !PT ;  /* 0x8000000004047812 */ /* 0x000fd600078ec0ff */
[----:B------:R-:W-:Y:S05]  /*2220*/  @!P0 BRA `(.L_x_60) ;  /* 0x0000000000688947 */ /* 0x000fea0003800000 */
[CCC-:B------:R-:W-:Y:S01]  /*2230*/  FFMA.RZ R0, R11.reuse, R7.reuse, R6.reuse ;  /* 0x000000070b007223 */ /* 0x1c0fe2000000c006 */
[C---:B------:R-:W-:Y:S01]  /*2240*/  IADD3 R5, PT, PT, R8.reuse, 0x20, RZ ;  /* 0x0000002008057810 */ /* 0x040fe20007ffe0ff */
[CCC-:B------:R-:W-:Y:S01]  /*2250*/  FFMA.RM R3, R11.reuse, R7.reuse, R6.reuse ;  /* 0x000000070b037223 */ /* 0x1c0fe20000004006 */
[----:B------:R-:W-:Y:S02]  /*2260*/  ISETP.NE.AND P2, PT, R8, RZ, PT ;  /* 0x000000ff0800720c */ /* 0x000fe40003f45270 */
[----:B------:R-:W-:Y:S01]  /*2270*/  LOP3.LUT R2, R0, 0x7fffff, RZ, 0xc0, !PT ;  /* 0x007fffff00027812 */ /* 0x000fe200078ec0ff */
[----:B------:R-:W-:Y:S01]  /*2280*/  FFMA.RP R0, R11, R7, R6 ;  /* 0x000000070b007223 */ /* 0x000fe20000008006 */
[----:B------:R-:W-:Y:S02]  /*2290*/  ISETP.NE.AND P1, PT, R8, RZ, PT ;  /* 0x000000ff0800720c */ /* 0x000fe40003f25270 */
[----:B------:R-:W-:Y:S02]  /*22a0*/  LOP3.LUT R2, R2, 0x800000, RZ, 0xfc, !PT ;  /* 0x0080000002027812 */ /* 0x000fe400078efcff */
[----:B------:R-:W-:-:S02]  /*22b0*/  IADD3 R6, PT, PT, -R8, RZ, RZ ;  /* 0x000000ff08067210 */ /* 0x000fc40007ffe1ff */
[----:B------:R-:W-:Y:S02]  /*22c0*/  SHF.L.U32 R5, R2, R5, RZ ;  /* 0x0000000502057219 */ /* 0x000fe400000006ff */
[----:B------:R-:W-:Y:S02]  /*22d0*/  FSETP.NEU.FTZ.AND P0, PT, R0, R3, PT ;  /* 0x000000030000720b */ /* 0x000fe40003f1d000 */
[----:B------:R-:W-:Y:S02]  /*22e0*/  SEL R3, R6, RZ, P2 ;  /* 0x000000ff06037207 */ /* 0x000fe40001000000 */
[----:B------:R-:W-:Y:S02]  /*22f0*/  ISETP.NE.AND P1, PT, R5, RZ, P1 ;  /* 0x000000ff0500720c */ /* 0x000fe40000f25270 */
[----:B------:R-:W-:Y:S02]  /*2300*/  SHF.R.U32.HI R3, RZ, R3, R2 ;  /* 0x00000003ff037219 */ /* 0x000fe40000011602 */
[----:B------:R-:W-:-:S02]  /*2310*/  PLOP3.LUT P0, PT, P0, P1, PT, 0xf8, 0x8f ;  /* 0x00000000008f781c */ /* 0x000fc40000703f70 */
[----:B------:R-:W-:Y:S02]  /*2320*/  SHF.R.U32.HI R5, RZ, 0x1, R3 ;  /* 0x00000001ff057819 */ /* 0x000fe40000011603 */
[----:B------:R-:W-:-:S04]  /*2330*/  SEL R0, RZ, 0x1, !P0 ;  /* 0x00000001ff007807 */ /* 0x000fc80004000000 */
[----:B------:R-:W-:-:S04]  /*2340*/  LOP3.LUT R0, R0, 0x1, R5, 0xf8, !PT ;  /* 0x0000000100007812 */ /* 0x000fc800078ef805 */
[----:B------:R-:W-:-:S05]  /*2350*/  LOP3.LUT R0, R0, R3, RZ, 0xc0, !PT ;  /* 0x0000000300007212 */ /* 0x000fca00078ec0ff */
[----:B------:R-:W-:-:S05]  /*2360*/  IMAD.IADD R5, R5, 0x1, R0 ;  /* 0x0000000105057824 */ /* 0x000fca00078e0200 */
[----:B------:R-:W-:Y:S01]  /*2370*/  LOP3.LUT R4, R5, R4, RZ, 0xfc, !PT ;  /* 0x0000000405047212 */ /* 0x000fe200078efcff */
[----:B------:R-:W-:Y:S06]  /*2380*/  BRA `(.L_x_60) ;  /* 0x0000000000107947 */ /* 0x000fec0003800000 */
.L_x_59:
[----:B------:R-:W-:-:S04]  /*2390*/  LOP3.LUT R4, R4, 0x80000000, RZ, 0xc0, !PT ;  /* 0x8000000004047812 */ /* 0x000fc800078ec0ff */
[----:B------:R-:W-:Y:S01]  /*23a0*/  LOP3.LUT R4, R4, 0x7f800000, RZ, 0xfc, !PT ;  /* 0x7f80000004047812 */ /* 0x000fe200078efcff */
[----:B------:R-:W-:Y:S06]  /*23b0*/  BRA `(.L_x_60) ;  /* 0x0000000000047947 */ /* 0x000fec0003800000 */
.L_x_58:
[----:B------:R-:W-:-:S07]  /*23c0*/  LEA R4, R3, R4, 0x17 ;  /* 0x0000000403047211 */ /* 0x000fce00078eb8ff */
.L_x_60:
[----:B------:R-:W-:Y:S05]  /*23d0*/  BSYNC.RECONVERGENT B1 ;  /* 0x0000000000017941 */ /* 0x000fea0003800200 */
.L_x_57:
[----:B------:R-:W-:Y:S05]  /*23e0*/  BRA `(.L_x_61) ;  /* 0x0000000000207947 */ /* 0x000fea0003800000 */
.L_x_56:
[----:B------:R-:W-:-:S04]  /*23f0*/  LOP3.LUT R4, R5, 0x80000000, R4, 0x48, !PT ;  /* 0x8000000005047812 */ /* 0x000fc800078e4804 */
[----:B------:R-:W-:Y:S01]  /*2400*/  LOP3.LUT R4, R4, 0x7f800000, RZ, 0xfc, !PT ;  /* 0x7f80000004047812 */ /* 0x000fe200078efcff */
[----:B------:R-:W-:Y:S06]  /*2410*/  BRA `(.L_x_61) ;  /* 0x0000000000147947 */ /* 0x000fec0003800000 */
.L_x_55:
[----:B------:R-:W-:Y:S01]  /*2420*/  LOP3.LUT R4, R5, 0x80000000, R4, 0x48, !PT ;  /* 0x8000000005047812 */ /* 0x000fe200078e4804 */
[----:B------:R-:W-:Y:S06]  /*2430*/  BRA `(.L_x_61) ;  /* 0x00000000000c7947 */ /* 0x000fec0003800000 */
.L_x_54:
[----:B------:R-:W0:Y:S01]  /*2440*/  MUFU.RSQ R4, -QNAN ;  /* 0xffc0000000047908 */ /* 0x000e220000001400 */
[----:B------:R-:W-:Y:S05]  /*2450*/  BRA `(.L_x_61) ;  /* 0x0000000000047947 */ /* 0x000fea0003800000 */
.L_x_53:
[----:B------:R-:W-:-:S07]  /*2460*/  FADD.FTZ R4, R4, R5 ;  /* 0x0000000504047221 */ /* 0x000fce0000010000 */
.L_x_61:
[----:B------:R-:W-:Y:S05]  /*2470*/  BSYNC.RECONVERGENT B0 ;  /* 0x0000000000007941 */ /* 0x000fea0003800200 */
.L_x_51:
[----:B------:R1:W0:Y:S02]  /*2480*/  LDL R2, [R1] ;  /* 0x0000000001027983 */ /* 0x0002240000100800 */
[----:B-1----:R-:W-:Y:S01]  /*2490*/  IADD3 R1, PT, PT, R1, 0x8, RZ ;  /* 0x0000000801017810 */ /* 0x002fe20007ffe0ff */
[----:B0-----:R-:W-:Y:S06]  /*24a0*/  RET.REL.NODEC R20 `(_Z6renderP4vec36Cameraii) ;  /* 0xffffffd814d47950 */ /* 0x001fec0003c3ffff */
.L_x_62:
        /* <DEDUP_REMOVED lines=13> */
.L_x_66:


//--------------------- .nv.shared.reserved.0     --------------------------
	.section	.nv.shared.reserved.0,"aw",@nobits
	.weak		__nv_reservedSMEM_offset_0_alias
	.size		__nv_reservedSMEM_offset_0_alias, 0, 64
	.other		__nv_reservedSMEM_offset_0_alias,@"STO_CUDA_RESERVED_SHARED STV_DEFAULT"
__nv_reservedSMEM_offset_0_alias:
	.zero		0
	.zero		64


//--------------------- .nv.constant0._Z3addiP4vec3S0_ --------------------------
	.section	.nv.constant0._Z3addiP4vec3S0_,"a",@progbits
	.sectionflags	@""
	.align	4
.nv.constant0._Z3addiP4vec3S0_:
	.zero		920


//--------------------- .nv.constant0._Z7processP4vec3 --------------------------
	.section	.nv.constant0._Z7processP4vec3,"a",@progbits
	.sectionflags	@""
	.align	4
.nv.constant0._Z7processP4vec3:
	.zero		904


//--------------------- .nv.constant0._Z6renderP4vec36Cameraii --------------------------
	.section	.nv.constant0._Z6renderP4vec36Cameraii,"a",@progbits
	.sectionflags	@""
	.align	4
.nv.constant0._Z6renderP4vec36Cameraii:
	.zero		928


//--------------------- SYMBOLS --------------------------

	.type		.nv.reservedSmem.offset0,@object
	.size		.nv.reservedSmem.offset0,0x4
